//
// Generated by NVIDIA NVVM Compiler
//
// Compiler Build ID: CL-36424714
// Cuda compilation tools, release 13.0, V13.0.88
// Based on NVVM 20.0.0
//

.version 9.0
.target sm_100
.address_size 64

	// .globl	_Z13stepping_mainiiPiS_

.visible .entry _Z13stepping_mainiiPiS_(
	.param .u32 _Z13stepping_mainiiPiS__param_0,
	.param .u32 _Z13stepping_mainiiPiS__param_1,
	.param .u64 .ptr .align 1 _Z13stepping_mainiiPiS__param_2,
	.param .u64 .ptr .align 1 _Z13stepping_mainiiPiS__param_3
)
{
	.local .align 8 .b8 	__local_depot0[30664];
	.reg .b64 	%SP;
	.reg .b64 	%SPL;
	.reg .pred 	%p<150>;
	.reg .b16 	%rs<437>;
	.reg .b32 	%r<289>;
	.reg .b64 	%rd<362>;

	mov.u64 	%SPL, __local_depot0;
	ld.param.u32 	%r53, [_Z13stepping_mainiiPiS__param_0];
	ld.param.u32 	%r54, [_Z13stepping_mainiiPiS__param_1];
	ld.param.u64 	%rd57, [_Z13stepping_mainiiPiS__param_2];
	ld.param.u64 	%rd58, [_Z13stepping_mainiiPiS__param_3];
	add.u64 	%rd1, %SPL, 0;
	mov.u32 	%r55, %ctaid.x;
	mov.u32 	%r1, %ntid.x;
	mov.u32 	%r56, %tid.x;
	mad.lo.s32 	%r281, %r55, %r1, %r56;
	setp.ge.s32 	%p1, %r281, %r53;
	@%p1 bra 	$L__BB0_164;
	add.s64 	%rd2, %rd1, 15234;
	add.s64 	%rd3, %rd1, 10032;
	mov.u32 	%r57, %nctaid.x;
	mul.lo.s32 	%r3, %r1, %r57;
	cvta.to.global.u64 	%rd4, %rd57;
	cvta.to.global.u64 	%rd5, %rd58;
	mov.b16 	%rs431, 1;
$L__BB0_2:
	and.b16  	%rs47, %rs431, 255;
	setp.eq.s16 	%p2, %rs47, 0;
	@%p2 bra 	$L__BB0_57;
	mov.b32 	%r59, -50;
	mov.b32 	%r60, -51;
	st.local.v2.u32 	[%rd1], {%r60, %r59};
	mov.b32 	%r61, -1;
	mov.b32 	%r62, -49;
	st.local.v2.u32 	[%rd1+8], {%r62, %r61};
	mov.b32 	%r63, 49;
	mov.b32 	%r64, 1;
	st.local.v2.u32 	[%rd1+16], {%r64, %r63};
	mov.b32 	%r65, 51;
	mov.b32 	%r66, 50;
	st.local.v2.u32 	[%rd1+24], {%r66, %r65};
	mov.b32 	%r282, 0;
	mov.u64 	%rd361, %rd2;
$L__BB0_4:
	mov.b16 	%rs48, 0;
	st.local.u16 	[%rd361], %rs48;
	mov.b32 	%r67, 0;
	st.local.u32 	[%rd361+5202], %r67;
	st.local.u32 	[%rd361+10418], %r67;
	st.local.u32 	[%rd361+2], %r67;
	st.local.v4.u16 	[%rd361+-15202], {%rs48, %rs48, %rs48, %rs48};
	st.local.v4.u16 	[%rd361+-10202], {%rs48, %rs48, %rs48, %rs48};
	st.local.u16 	[%rd361+6], %rs48;
	st.local.v4.u16 	[%rd361+-5202], {%rs48, %rs48, %rs48, %rs48};
	st.local.u32 	[%rd361+5206], %r67;
	st.local.u32 	[%rd361+10422], %r67;
	add.s32 	%r282, %r282, 4;
	add.s64 	%rd361, %rd361, 8;
	setp.ne.s32 	%p3, %r282, 2500;
	@%p3 bra 	$L__BB0_4;
	setp.lt.s32 	%p4, %r54, 1;
	mov.b16 	%rs49, 2500;
	st.local.u16 	[%rd1+20234], %rs49;
	mov.b32 	%r68, 0;
	st.local.u32 	[%rd1+25444], %r68;
	mov.b32 	%r69, 163973573;
	st.local.u32 	[%rd1+20236], %r69;
	mov.b16 	%rs50, 2503;
	mov.b16 	%rs51, 2502;
	mov.b16 	%rs52, 2501;
	st.local.v4.u16 	[%rd1+15032], {%rs49, %rs52, %rs51, %rs50};
	mov.b16 	%rs53, 0;
	st.local.v4.u16 	[%rd1+25448], {%rs53, %rs53, %rs53, %rs53};
	mov.b16 	%rs54, 2506;
	mov.b16 	%rs55, 2505;
	mov.b16 	%rs56, 2504;
	st.local.v4.u16 	[%rd1+20240], {%rs50, %rs56, %rs55, %rs54};
	mov.b16 	%rs57, 2507;
	st.local.v4.u16 	[%rd1+15040], {%rs56, %rs55, %rs54, %rs57};
	st.local.v4.u16 	[%rd1+25456], {%rs53, %rs53, %rs53, %rs53};
	mov.b16 	%rs58, 2510;
	mov.b16 	%rs59, 2509;
	mov.b16 	%rs60, 2508;
	st.local.v4.u16 	[%rd1+20248], {%rs57, %rs60, %rs59, %rs58};
	mov.b16 	%rs61, 2511;
	st.local.v4.u16 	[%rd1+15048], {%rs60, %rs59, %rs58, %rs61};
	st.local.v4.u16 	[%rd1+25464], {%rs53, %rs53, %rs53, %rs53};
	mov.b16 	%rs62, 2514;
	mov.b16 	%rs63, 2513;
	mov.b16 	%rs64, 2512;
	st.local.v4.u16 	[%rd1+20256], {%rs61, %rs64, %rs63, %rs62};
	mov.b16 	%rs65, 2515;
	st.local.v4.u16 	[%rd1+15056], {%rs64, %rs63, %rs62, %rs65};
	st.local.v4.u16 	[%rd1+25472], {%rs53, %rs53, %rs53, %rs53};
	mov.b16 	%rs66, 2518;
	mov.b16 	%rs67, 2517;
	mov.b16 	%rs68, 2516;
	st.local.v4.u16 	[%rd1+20264], {%rs65, %rs68, %rs67, %rs66};
	mov.b16 	%rs69, 2519;
	st.local.v4.u16 	[%rd1+15064], {%rs68, %rs67, %rs66, %rs69};
	st.local.v4.u16 	[%rd1+25480], {%rs53, %rs53, %rs53, %rs53};
	mov.b16 	%rs70, 2522;
	mov.b16 	%rs71, 2521;
	mov.b16 	%rs72, 2520;
	st.local.v4.u16 	[%rd1+20272], {%rs69, %rs72, %rs71, %rs70};
	mov.b16 	%rs73, 2523;
	st.local.v4.u16 	[%rd1+15072], {%rs72, %rs71, %rs70, %rs73};
	st.local.v4.u16 	[%rd1+25488], {%rs53, %rs53, %rs53, %rs53};
	mov.b16 	%rs74, 2526;
	mov.b16 	%rs75, 2525;
	mov.b16 	%rs76, 2524;
	st.local.v4.u16 	[%rd1+20280], {%rs73, %rs76, %rs75, %rs74};
	mov.b16 	%rs77, 2527;
	st.local.v4.u16 	[%rd1+15080], {%rs76, %rs75, %rs74, %rs77};
	st.local.v4.u16 	[%rd1+25496], {%rs53, %rs53, %rs53, %rs53};
	mov.b16 	%rs78, 2530;
	mov.b16 	%rs79, 2529;
	mov.b16 	%rs80, 2528;
	st.local.v4.u16 	[%rd1+20288], {%rs77, %rs80, %rs79, %rs78};
	mov.b16 	%rs81, 2531;
	st.local.v4.u16 	[%rd1+15088], {%rs80, %rs79, %rs78, %rs81};
	st.local.v4.u16 	[%rd1+25504], {%rs53, %rs53, %rs53, %rs53};
	mov.b16 	%rs82, 2534;
	mov.b16 	%rs83, 2533;
	mov.b16 	%rs84, 2532;
	st.local.v4.u16 	[%rd1+20296], {%rs81, %rs84, %rs83, %rs82};
	mov.b16 	%rs85, 2535;
	st.local.v4.u16 	[%rd1+15096], {%rs84, %rs83, %rs82, %rs85};
	st.local.v4.u16 	[%rd1+25512], {%rs53, %rs53, %rs53, %rs53};
	mov.b16 	%rs86, 2538;
	mov.b16 	%rs87, 2537;
	mov.b16 	%rs88, 2536;
	st.local.v4.u16 	[%rd1+20304], {%rs85, %rs88, %rs87, %rs86};
	mov.b16 	%rs89, 2539;
	st.local.v4.u16 	[%rd1+15104], {%rs88, %rs87, %rs86, %rs89};
	st.local.v4.u16 	[%rd1+25520], {%rs53, %rs53, %rs53, %rs53};
	mov.b16 	%rs90, 2542;
	mov.b16 	%rs91, 2541;
	mov.b16 	%rs92, 2540;
	st.local.v4.u16 	[%rd1+20312], {%rs89, %rs92, %rs91, %rs90};
	mov.b16 	%rs93, 2543;
	st.local.v4.u16 	[%rd1+15112], {%rs92, %rs91, %rs90, %rs93};
	st.local.v4.u16 	[%rd1+25528], {%rs53, %rs53, %rs53, %rs53};
	mov.b16 	%rs94, 2546;
	mov.b16 	%rs95, 2545;
	mov.b16 	%rs96, 2544;
	st.local.v4.u16 	[%rd1+20320], {%rs93, %rs96, %rs95, %rs94};
	mov.b16 	%rs97, 2547;
	st.local.v4.u16 	[%rd1+15120], {%rs96, %rs95, %rs94, %rs97};
	st.local.v4.u16 	[%rd1+25536], {%rs53, %rs53, %rs53, %rs53};
	mov.b16 	%rs98, 2550;
	mov.b16 	%rs99, 2549;
	mov.b16 	%rs100, 2548;
	st.local.v4.u16 	[%rd1+20328], {%rs97, %rs100, %rs99, %rs98};
	mov.b16 	%rs101, 2551;
	st.local.v4.u16 	[%rd1+15128], {%rs100, %rs99, %rs98, %rs101};
	st.local.v4.u16 	[%rd1+25544], {%rs53, %rs53, %rs53, %rs53};
	mov.b16 	%rs102, 2554;
	mov.b16 	%rs103, 2553;
	mov.b16 	%rs104, 2552;
	st.local.v4.u16 	[%rd1+20336], {%rs101, %rs104, %rs103, %rs102};
	mov.b16 	%rs105, 2555;
	st.local.v4.u16 	[%rd1+15136], {%rs104, %rs103, %rs102, %rs105};
	st.local.v4.u16 	[%rd1+25552], {%rs53, %rs53, %rs53, %rs53};
	mov.b16 	%rs106, 2558;
	mov.b16 	%rs107, 2557;
	mov.b16 	%rs108, 2556;
	st.local.v4.u16 	[%rd1+20344], {%rs105, %rs108, %rs107, %rs106};
	mov.b16 	%rs109, 2559;
	st.local.v4.u16 	[%rd1+15144], {%rs108, %rs107, %rs106, %rs109};
	st.local.v4.u16 	[%rd1+25560], {%rs53, %rs53, %rs53, %rs53};
	mov.b16 	%rs110, 2562;
	mov.b16 	%rs111, 2561;
	mov.b16 	%rs112, 2560;
	st.local.v4.u16 	[%rd1+20352], {%rs109, %rs112, %rs111, %rs110};
	mov.b16 	%rs113, 2563;
	st.local.v4.u16 	[%rd1+15152], {%rs112, %rs111, %rs110, %rs113};
	st.local.v4.u16 	[%rd1+25568], {%rs53, %rs53, %rs53, %rs53};
	mov.b16 	%rs114, 2566;
	mov.b16 	%rs115, 2565;
	mov.b16 	%rs116, 2564;
	st.local.v4.u16 	[%rd1+20360], {%rs113, %rs116, %rs115, %rs114};
	mov.b16 	%rs117, 2567;
	st.local.v4.u16 	[%rd1+15160], {%rs116, %rs115, %rs114, %rs117};
	st.local.v4.u16 	[%rd1+25576], {%rs53, %rs53, %rs53, %rs53};
	mov.b16 	%rs118, 2570;
	mov.b16 	%rs119, 2569;
	mov.b16 	%rs120, 2568;
	st.local.v4.u16 	[%rd1+20368], {%rs117, %rs120, %rs119, %rs118};
	mov.b16 	%rs121, 2571;
	st.local.v4.u16 	[%rd1+15168], {%rs120, %rs119, %rs118, %rs121};
	st.local.v4.u16 	[%rd1+25584], {%rs53, %rs53, %rs53, %rs53};
	mov.b16 	%rs122, 2574;
	mov.b16 	%rs123, 2573;
	mov.b16 	%rs124, 2572;
	st.local.v4.u16 	[%rd1+20376], {%rs121, %rs124, %rs123, %rs122};
	mov.b16 	%rs125, 2575;
	st.local.v4.u16 	[%rd1+15176], {%rs124, %rs123, %rs122, %rs125};
	st.local.v4.u16 	[%rd1+25592], {%rs53, %rs53, %rs53, %rs53};
	mov.b16 	%rs126, 2578;
	mov.b16 	%rs127, 2577;
	mov.b16 	%rs128, 2576;
	st.local.v4.u16 	[%rd1+20384], {%rs125, %rs128, %rs127, %rs126};
	mov.b16 	%rs129, 2579;
	st.local.v4.u16 	[%rd1+15184], {%rs128, %rs127, %rs126, %rs129};
	st.local.v4.u16 	[%rd1+25600], {%rs53, %rs53, %rs53, %rs53};
	mov.b16 	%rs130, 2582;
	mov.b16 	%rs131, 2581;
	mov.b16 	%rs132, 2580;
	st.local.v4.u16 	[%rd1+20392], {%rs129, %rs132, %rs131, %rs130};
	mov.b16 	%rs133, 2583;
	st.local.v4.u16 	[%rd1+15192], {%rs132, %rs131, %rs130, %rs133};
	st.local.v4.u16 	[%rd1+25608], {%rs53, %rs53, %rs53, %rs53};
	mov.b16 	%rs134, 2586;
	mov.b16 	%rs135, 2585;
	mov.b16 	%rs136, 2584;
	st.local.v4.u16 	[%rd1+20400], {%rs133, %rs136, %rs135, %rs134};
	mov.b16 	%rs137, 2587;
	st.local.v4.u16 	[%rd1+15200], {%rs136, %rs135, %rs134, %rs137};
	st.local.v4.u16 	[%rd1+25616], {%rs53, %rs53, %rs53, %rs53};
	mov.b16 	%rs138, 2590;
	mov.b16 	%rs139, 2589;
	mov.b16 	%rs140, 2588;
	st.local.v4.u16 	[%rd1+20408], {%rs137, %rs140, %rs139, %rs138};
	mov.b16 	%rs141, 2591;
	st.local.v4.u16 	[%rd1+15208], {%rs140, %rs139, %rs138, %rs141};
	st.local.v4.u16 	[%rd1+25624], {%rs53, %rs53, %rs53, %rs53};
	mov.b16 	%rs142, 2594;
	mov.b16 	%rs143, 2593;
	mov.b16 	%rs144, 2592;
	st.local.v4.u16 	[%rd1+20416], {%rs141, %rs144, %rs143, %rs142};
	mov.b16 	%rs145, 2595;
	st.local.v4.u16 	[%rd1+15216], {%rs144, %rs143, %rs142, %rs145};
	st.local.v4.u16 	[%rd1+25632], {%rs53, %rs53, %rs53, %rs53};
	mov.b16 	%rs146, 2598;
	mov.b16 	%rs147, 2597;
	mov.b16 	%rs148, 2596;
	st.local.v4.u16 	[%rd1+20424], {%rs145, %rs148, %rs147, %rs146};
	mov.b16 	%rs149, 2599;
	st.local.v4.u16 	[%rd1+15224], {%rs148, %rs147, %rs146, %rs149};
	st.local.u32 	[%rd1+25640], %r68;
	mov.b32 	%r70, 170396199;
	st.local.u32 	[%rd1+20432], %r70;
	mov.b16 	%rs150, 2600;
	st.local.u16 	[%rd1+15232], %rs150;
	st.local.u16 	[%rd1+25644], %rs53;
	st.local.u32 	[%rd1+25436], %r68;
	mov.b32 	%r71, 2;
	st.local.u32 	[%rd1+25440], %r71;
	st.local.u32 	[%rd1+25648], %r68;
	mov.b64 	%rd60, 0;
	st.local.u64 	[%rd1+30656], %rd60;
	@%p4 bra 	$L__BB0_57;
	mul.lo.s32 	%r7, %r281, %r54;
	mov.b32 	%r283, 0;
$L__BB0_7:
	add.s32 	%r73, %r283, %r7;
	mul.wide.s32 	%rd61, %r73, 4;
	add.s64 	%rd62, %rd4, %rd61;
	ld.global.u32 	%r9, [%rd62];
	ld.local.u32 	%r74, [%rd1];
	add.s32 	%r75, %r74, %r9;
	mul.wide.s32 	%rd63, %r75, 2;
	add.s64 	%rd8, %rd1, %rd63;
	ld.local.u16 	%rs151, [%rd8+32];
	setp.ne.s16 	%p5, %rs151, 0;
	@%p5 bra 	$L__BB0_10;
	ld.local.u16 	%rs152, [%rd8+5032];
	setp.gt.u16 	%p6, %rs152, 100;
	@%p6 bra 	$L__BB0_10;
	ld.local.u16 	%rs153, [%rd8+10032];
	ld.local.u16 	%r76, [%rd8+15234];
	mul.wide.u32 	%rd64, %r76, 2;
	add.s64 	%rd65, %rd1, %rd64;
	st.local.u16 	[%rd65+10032], %rs153;
	ld.local.u16 	%rs154, [%rd8+15234];
	cvt.u32.u16 	%r77, %rs153;
	mul.wide.u32 	%rd66, %r77, 2;
	add.s64 	%rd67, %rd1, %rd66;
	st.local.u16 	[%rd67+15234], %rs154;
$L__BB0_10:
	ld.local.u32 	%r78, [%rd1+4];
	add.s32 	%r79, %r78, %r9;
	mul.wide.s32 	%rd68, %r79, 2;
	add.s64 	%rd9, %rd1, %rd68;
	ld.local.u16 	%rs155, [%rd9+32];
	setp.ne.s16 	%p7, %rs155, 0;
	@%p7 bra 	$L__BB0_13;
	ld.local.u16 	%rs156, [%rd9+5032];
	setp.gt.u16 	%p8, %rs156, 100;
	@%p8 bra 	$L__BB0_13;
	ld.local.u16 	%rs157, [%rd9+10032];
	ld.local.u16 	%r80, [%rd9+15234];
	mul.wide.u32 	%rd69, %r80, 2;
	add.s64 	%rd70, %rd1, %rd69;
	st.local.u16 	[%rd70+10032], %rs157;
	ld.local.u16 	%rs158, [%rd9+15234];
	cvt.u32.u16 	%r81, %rs157;
	mul.wide.u32 	%rd71, %r81, 2;
	add.s64 	%rd72, %rd1, %rd71;
	st.local.u16 	[%rd72+15234], %rs158;
$L__BB0_13:
	ld.local.u32 	%r82, [%rd1+8];
	add.s32 	%r83, %r82, %r9;
	mul.wide.s32 	%rd73, %r83, 2;
	add.s64 	%rd10, %rd1, %rd73;
	ld.local.u16 	%rs159, [%rd10+32];
	setp.ne.s16 	%p9, %rs159, 0;
	@%p9 bra 	$L__BB0_16;
	ld.local.u16 	%rs160, [%rd10+5032];
	setp.gt.u16 	%p10, %rs160, 100;
	@%p10 bra 	$L__BB0_16;
	ld.local.u16 	%rs161, [%rd10+10032];
	ld.local.u16 	%r84, [%rd10+15234];
	mul.wide.u32 	%rd74, %r84, 2;
	add.s64 	%rd75, %rd1, %rd74;
	st.local.u16 	[%rd75+10032], %rs161;
	ld.local.u16 	%rs162, [%rd10+15234];
	cvt.u32.u16 	%r85, %rs161;
	mul.wide.u32 	%rd76, %r85, 2;
	add.s64 	%rd77, %rd1, %rd76;
	st.local.u16 	[%rd77+15234], %rs162;
$L__BB0_16:
	ld.local.u32 	%r86, [%rd1+12];
	add.s32 	%r87, %r86, %r9;
	mul.wide.s32 	%rd78, %r87, 2;
	add.s64 	%rd11, %rd1, %rd78;
	ld.local.u16 	%rs163, [%rd11+32];
	setp.ne.s16 	%p11, %rs163, 0;
	@%p11 bra 	$L__BB0_19;
	ld.local.u16 	%rs164, [%rd11+5032];
	setp.gt.u16 	%p12, %rs164, 100;
	@%p12 bra 	$L__BB0_19;
	ld.local.u16 	%rs165, [%rd11+10032];
	ld.local.u16 	%r88, [%rd11+15234];
	mul.wide.u32 	%rd79, %r88, 2;
	add.s64 	%rd80, %rd1, %rd79;
	st.local.u16 	[%rd80+10032], %rs165;
	ld.local.u16 	%rs166, [%rd11+15234];
	cvt.u32.u16 	%r89, %rs165;
	mul.wide.u32 	%rd81, %r89, 2;
	add.s64 	%rd82, %rd1, %rd81;
	st.local.u16 	[%rd82+15234], %rs166;
$L__BB0_19:
	ld.local.u32 	%r90, [%rd1+16];
	add.s32 	%r91, %r90, %r9;
	mul.wide.s32 	%rd83, %r91, 2;
	add.s64 	%rd12, %rd1, %rd83;
	ld.local.u16 	%rs167, [%rd12+32];
	setp.ne.s16 	%p13, %rs167, 0;
	@%p13 bra 	$L__BB0_22;
	ld.local.u16 	%rs168, [%rd12+5032];
	setp.gt.u16 	%p14, %rs168, 100;
	@%p14 bra 	$L__BB0_22;
	ld.local.u16 	%rs169, [%rd12+10032];
	ld.local.u16 	%r92, [%rd12+15234];
	mul.wide.u32 	%rd84, %r92, 2;
	add.s64 	%rd85, %rd1, %rd84;
	st.local.u16 	[%rd85+10032], %rs169;
	ld.local.u16 	%rs170, [%rd12+15234];
	cvt.u32.u16 	%r93, %rs169;
	mul.wide.u32 	%rd86, %r93, 2;
	add.s64 	%rd87, %rd1, %rd86;
	st.local.u16 	[%rd87+15234], %rs170;
$L__BB0_22:
	ld.local.u32 	%r94, [%rd1+20];
	add.s32 	%r95, %r94, %r9;
	mul.wide.s32 	%rd88, %r95, 2;
	add.s64 	%rd13, %rd1, %rd88;
	ld.local.u16 	%rs171, [%rd13+32];
	setp.ne.s16 	%p15, %rs171, 0;
	@%p15 bra 	$L__BB0_25;
	ld.local.u16 	%rs172, [%rd13+5032];
	setp.gt.u16 	%p16, %rs172, 100;
	@%p16 bra 	$L__BB0_25;
	ld.local.u16 	%rs173, [%rd13+10032];
	ld.local.u16 	%r96, [%rd13+15234];
	mul.wide.u32 	%rd89, %r96, 2;
	add.s64 	%rd90, %rd1, %rd89;
	st.local.u16 	[%rd90+10032], %rs173;
	ld.local.u16 	%rs174, [%rd13+15234];
	cvt.u32.u16 	%r97, %rs173;
	mul.wide.u32 	%rd91, %r97, 2;
	add.s64 	%rd92, %rd1, %rd91;
	st.local.u16 	[%rd92+15234], %rs174;
$L__BB0_25:
	ld.local.u32 	%r98, [%rd1+24];
	add.s32 	%r99, %r98, %r9;
	mul.wide.s32 	%rd93, %r99, 2;
	add.s64 	%rd14, %rd1, %rd93;
	ld.local.u16 	%rs175, [%rd14+32];
	setp.ne.s16 	%p17, %rs175, 0;
	@%p17 bra 	$L__BB0_28;
	ld.local.u16 	%rs176, [%rd14+5032];
	setp.gt.u16 	%p18, %rs176, 100;
	@%p18 bra 	$L__BB0_28;
	ld.local.u16 	%rs177, [%rd14+10032];
	ld.local.u16 	%r100, [%rd14+15234];
	mul.wide.u32 	%rd94, %r100, 2;
	add.s64 	%rd95, %rd1, %rd94;
	st.local.u16 	[%rd95+10032], %rs177;
	ld.local.u16 	%rs178, [%rd14+15234];
	cvt.u32.u16 	%r101, %rs177;
	mul.wide.u32 	%rd96, %r101, 2;
	add.s64 	%rd97, %rd1, %rd96;
	st.local.u16 	[%rd97+15234], %rs178;
$L__BB0_28:
	ld.local.u32 	%r102, [%rd1+28];
	add.s32 	%r103, %r102, %r9;
	mul.wide.s32 	%rd98, %r103, 2;
	add.s64 	%rd15, %rd1, %rd98;
	ld.local.u16 	%rs179, [%rd15+32];
	setp.ne.s16 	%p19, %rs179, 0;
	@%p19 bra 	$L__BB0_31;
	ld.local.u16 	%rs180, [%rd15+5032];
	setp.gt.u16 	%p20, %rs180, 100;
	@%p20 bra 	$L__BB0_31;
	ld.local.u16 	%rs181, [%rd15+10032];
	ld.local.u16 	%r104, [%rd15+15234];
	mul.wide.u32 	%rd99, %r104, 2;
	add.s64 	%rd100, %rd1, %rd99;
	st.local.u16 	[%rd100+10032], %rs181;
	ld.local.u16 	%rs182, [%rd15+15234];
	cvt.u32.u16 	%r105, %rs181;
	mul.wide.u32 	%rd101, %r105, 2;
	add.s64 	%rd102, %rd1, %rd101;
	st.local.u16 	[%rd102+15234], %rs182;
$L__BB0_31:
	mul.wide.s32 	%rd103, %r9, 2;
	add.s64 	%rd16, %rd1, %rd103;
	ld.local.u16 	%rs432, [%rd16+32];
	setp.ne.s16 	%p21, %rs432, 0;
	@%p21 bra 	$L__BB0_34;
	ld.local.u16 	%rs184, [%rd16+5032];
	setp.gt.u16 	%p22, %rs184, 100;
	mov.b16 	%rs432, 0;
	@%p22 bra 	$L__BB0_34;
	ld.local.u16 	%rs185, [%rd16+10032];
	ld.local.u16 	%r106, [%rd16+15234];
	mul.wide.u32 	%rd104, %r106, 2;
	add.s64 	%rd105, %rd1, %rd104;
	st.local.u16 	[%rd105+10032], %rs185;
	ld.local.u16 	%rs186, [%rd16+15234];
	cvt.u32.u16 	%r107, %rs185;
	mul.wide.u32 	%rd106, %r107, 2;
	add.s64 	%rd107, %rd1, %rd106;
	st.local.u16 	[%rd107+15234], %rs186;
	ld.local.u16 	%rs432, [%rd16+32];
$L__BB0_34:
	add.s16 	%rs187, %rs432, 1;
	setp.ne.s16 	%p23, %rs187, 0;
	st.local.u16 	[%rd16+32], %rs187;
	@%p23 bra 	$L__BB0_37;
	ld.local.u16 	%rs5, [%rd16+5032];
	setp.gt.u16 	%p24, %rs5, 100;
	@%p24 bra 	$L__BB0_37;
	add.s16 	%rs188, %rs5, 2500;
	st.local.u16 	[%rd16+15234], %rs188;
	cvt.u32.u16 	%r108, %rs5;
	mul.wide.u32 	%rd108, %r108, 2;
	add.s64 	%rd109, %rd3, %rd108;
	ld.local.u16 	%rs189, [%rd109+5000];
	st.local.u16 	[%rd16+10032], %rs189;
	cvt.u16.u32 	%rs190, %r9;
	cvt.u32.u16 	%r109, %rs189;
	mul.wide.u32 	%rd110, %r109, 2;
	add.s64 	%rd111, %rd1, %rd110;
	st.local.u16 	[%rd111+15234], %rs190;
	st.local.u16 	[%rd109+5000], %rs190;
$L__BB0_37:
	ld.local.u32 	%r10, [%rd2+-15234];
	mul.wide.s32 	%rd112, %r10, 2;
	add.s64 	%rd17, %rd16, %rd112;
	ld.local.u16 	%rs191, [%rd17+5032];
	add.s16 	%rs192, %rs191, 1;
	st.local.u16 	[%rd17+5032], %rs192;
	ld.local.u16 	%rs193, [%rd17+32];
	setp.ne.s16 	%p25, %rs193, 0;
	setp.gt.u16 	%p26, %rs192, 100;
	or.pred  	%p27, %p25, %p26;
	@%p27 bra 	$L__BB0_39;
	add.s16 	%rs194, %rs191, 2501;
	st.local.u16 	[%rd17+15234], %rs194;
	cvt.u32.u16 	%r110, %rs194;
	mul.wide.u32 	%rd113, %r110, 2;
	add.s64 	%rd114, %rd1, %rd113;
	ld.local.u16 	%rs195, [%rd114+10032];
	st.local.u16 	[%rd17+10032], %rs195;
	add.s32 	%r111, %r10, %r9;
	cvt.u16.u32 	%rs196, %r111;
	cvt.u32.u16 	%r112, %rs195;
	mul.wide.u32 	%rd115, %r112, 2;
	add.s64 	%rd116, %rd1, %rd115;
	st.local.u16 	[%rd116+15234], %rs196;
	st.local.u16 	[%rd114+10032], %rs196;
$L__BB0_39:
	ld.local.u32 	%r11, [%rd1+4];
	mul.wide.s32 	%rd117, %r11, 2;
	add.s64 	%rd18, %rd16, %rd117;
	ld.local.u16 	%rs197, [%rd18+5032];
	add.s16 	%rs198, %rs197, 1;
	st.local.u16 	[%rd18+5032], %rs198;
	ld.local.u16 	%rs199, [%rd18+32];
	setp.ne.s16 	%p28, %rs199, 0;
	setp.gt.u16 	%p29, %rs198, 100;
	or.pred  	%p30, %p28, %p29;
	@%p30 bra 	$L__BB0_41;
	add.s16 	%rs200, %rs197, 2501;
	st.local.u16 	[%rd18+15234], %rs200;
	cvt.u32.u16 	%r113, %rs200;
	mul.wide.u32 	%rd118, %r113, 2;
	add.s64 	%rd119, %rd1, %rd118;
	ld.local.u16 	%rs201, [%rd119+10032];
	st.local.u16 	[%rd18+10032], %rs201;
	add.s32 	%r114, %r11, %r9;
	cvt.u16.u32 	%rs202, %r114;
	cvt.u32.u16 	%r115, %rs201;
	mul.wide.u32 	%rd120, %r115, 2;
	add.s64 	%rd121, %rd1, %rd120;
	st.local.u16 	[%rd121+15234], %rs202;
	st.local.u16 	[%rd119+10032], %rs202;
$L__BB0_41:
	ld.local.u32 	%r12, [%rd1+8];
	mul.wide.s32 	%rd122, %r12, 2;
	add.s64 	%rd19, %rd16, %rd122;
	ld.local.u16 	%rs203, [%rd19+5032];
	add.s16 	%rs204, %rs203, 1;
	st.local.u16 	[%rd19+5032], %rs204;
	ld.local.u16 	%rs205, [%rd19+32];
	setp.ne.s16 	%p31, %rs205, 0;
	setp.gt.u16 	%p32, %rs204, 100;
	or.pred  	%p33, %p31, %p32;
	@%p33 bra 	$L__BB0_43;
	add.s16 	%rs206, %rs203, 2501;
	st.local.u16 	[%rd19+15234], %rs206;
	cvt.u32.u16 	%r116, %rs206;
	mul.wide.u32 	%rd123, %r116, 2;
	add.s64 	%rd124, %rd1, %rd123;
	ld.local.u16 	%rs207, [%rd124+10032];
	st.local.u16 	[%rd19+10032], %rs207;
	add.s32 	%r117, %r12, %r9;
	cvt.u16.u32 	%rs208, %r117;
	cvt.u32.u16 	%r118, %rs207;
	mul.wide.u32 	%rd125, %r118, 2;
	add.s64 	%rd126, %rd1, %rd125;
	st.local.u16 	[%rd126+15234], %rs208;
	st.local.u16 	[%rd124+10032], %rs208;
$L__BB0_43:
	ld.local.u32 	%r13, [%rd1+12];
	mul.wide.s32 	%rd127, %r13, 2;
	add.s64 	%rd20, %rd16, %rd127;
	ld.local.u16 	%rs209, [%rd20+5032];
	add.s16 	%rs210, %rs209, 1;
	st.local.u16 	[%rd20+5032], %rs210;
	ld.local.u16 	%rs211, [%rd20+32];
	setp.ne.s16 	%p34, %rs211, 0;
	setp.gt.u16 	%p35, %rs210, 100;
	or.pred  	%p36, %p34, %p35;
	@%p36 bra 	$L__BB0_45;
	add.s16 	%rs212, %rs209, 2501;
	st.local.u16 	[%rd20+15234], %rs212;
	cvt.u32.u16 	%r119, %rs212;
	mul.wide.u32 	%rd128, %r119, 2;
	add.s64 	%rd129, %rd1, %rd128;
	ld.local.u16 	%rs213, [%rd129+10032];
	st.local.u16 	[%rd20+10032], %rs213;
	add.s32 	%r120, %r13, %r9;
	cvt.u16.u32 	%rs214, %r120;
	cvt.u32.u16 	%r121, %rs213;
	mul.wide.u32 	%rd130, %r121, 2;
	add.s64 	%rd131, %rd1, %rd130;
	st.local.u16 	[%rd131+15234], %rs214;
	st.local.u16 	[%rd129+10032], %rs214;
$L__BB0_45:
	ld.local.u32 	%r14, [%rd1+16];
	mul.wide.s32 	%rd132, %r14, 2;
	add.s64 	%rd21, %rd16, %rd132;
	ld.local.u16 	%rs215, [%rd21+5032];
	add.s16 	%rs216, %rs215, 1;
	st.local.u16 	[%rd21+5032], %rs216;
	ld.local.u16 	%rs217, [%rd21+32];
	setp.ne.s16 	%p37, %rs217, 0;
	setp.gt.u16 	%p38, %rs216, 100;
	or.pred  	%p39, %p37, %p38;
	@%p39 bra 	$L__BB0_47;
	add.s16 	%rs218, %rs215, 2501;
	st.local.u16 	[%rd21+15234], %rs218;
	cvt.u32.u16 	%r122, %rs218;
	mul.wide.u32 	%rd133, %r122, 2;
	add.s64 	%rd134, %rd1, %rd133;
	ld.local.u16 	%rs219, [%rd134+10032];
	st.local.u16 	[%rd21+10032], %rs219;
	add.s32 	%r123, %r14, %r9;
	cvt.u16.u32 	%rs220, %r123;
	cvt.u32.u16 	%r124, %rs219;
	mul.wide.u32 	%rd135, %r124, 2;
	add.s64 	%rd136, %rd1, %rd135;
	st.local.u16 	[%rd136+15234], %rs220;
	st.local.u16 	[%rd134+10032], %rs220;
$L__BB0_47:
	ld.local.u32 	%r15, [%rd1+20];
	mul.wide.s32 	%rd137, %r15, 2;
	add.s64 	%rd22, %rd16, %rd137;
	ld.local.u16 	%rs221, [%rd22+5032];
	add.s16 	%rs222, %rs221, 1;
	st.local.u16 	[%rd22+5032], %rs222;
	ld.local.u16 	%rs223, [%rd22+32];
	setp.ne.s16 	%p40, %rs223, 0;
	setp.gt.u16 	%p41, %rs222, 100;
	or.pred  	%p42, %p40, %p41;
	@%p42 bra 	$L__BB0_49;
	add.s16 	%rs224, %rs221, 2501;
	st.local.u16 	[%rd22+15234], %rs224;
	cvt.u32.u16 	%r125, %rs224;
	mul.wide.u32 	%rd138, %r125, 2;
	add.s64 	%rd139, %rd1, %rd138;
	ld.local.u16 	%rs225, [%rd139+10032];
	st.local.u16 	[%rd22+10032], %rs225;
	add.s32 	%r126, %r15, %r9;
	cvt.u16.u32 	%rs226, %r126;
	cvt.u32.u16 	%r127, %rs225;
	mul.wide.u32 	%rd140, %r127, 2;
	add.s64 	%rd141, %rd1, %rd140;
	st.local.u16 	[%rd141+15234], %rs226;
	st.local.u16 	[%rd139+10032], %rs226;
$L__BB0_49:
	ld.local.u32 	%r16, [%rd1+24];
	mul.wide.s32 	%rd142, %r16, 2;
	add.s64 	%rd23, %rd16, %rd142;
	ld.local.u16 	%rs227, [%rd23+5032];
	add.s16 	%rs228, %rs227, 1;
	st.local.u16 	[%rd23+5032], %rs228;
	ld.local.u16 	%rs229, [%rd23+32];
	setp.ne.s16 	%p43, %rs229, 0;
	setp.gt.u16 	%p44, %rs228, 100;
	or.pred  	%p45, %p43, %p44;
	@%p45 bra 	$L__BB0_51;
	add.s16 	%rs230, %rs227, 2501;
	st.local.u16 	[%rd23+15234], %rs230;
	cvt.u32.u16 	%r128, %rs230;
	mul.wide.u32 	%rd143, %r128, 2;
	add.s64 	%rd144, %rd1, %rd143;
	ld.local.u16 	%rs231, [%rd144+10032];
	st.local.u16 	[%rd23+10032], %rs231;
	add.s32 	%r129, %r16, %r9;
	cvt.u16.u32 	%rs232, %r129;
	cvt.u32.u16 	%r130, %rs231;
	mul.wide.u32 	%rd145, %r130, 2;
	add.s64 	%rd146, %rd1, %rd145;
	st.local.u16 	[%rd146+15234], %rs232;
	st.local.u16 	[%rd144+10032], %rs232;
$L__BB0_51:
	ld.local.u32 	%r131, [%rd1+28];
	add.s32 	%r17, %r131, %r9;
	mul.wide.s32 	%rd147, %r131, 2;
	add.s64 	%rd24, %rd16, %rd147;
	ld.local.u16 	%rs233, [%rd24+5032];
	add.s16 	%rs234, %rs233, 1;
	st.local.u16 	[%rd24+5032], %rs234;
	ld.local.u16 	%rs235, [%rd24+32];
	setp.ne.s16 	%p46, %rs235, 0;
	setp.gt.u16 	%p47, %rs234, 100;
	or.pred  	%p48, %p46, %p47;
	@%p48 bra 	$L__BB0_53;
	add.s16 	%rs236, %rs233, 2501;
	st.local.u16 	[%rd24+15234], %rs236;
	cvt.u32.u16 	%r132, %rs236;
	mul.wide.u32 	%rd148, %r132, 2;
	add.s64 	%rd149, %rd1, %rd148;
	ld.local.u16 	%rs237, [%rd149+10032];
	st.local.u16 	[%rd24+10032], %rs237;
	cvt.u16.u32 	%rs238, %r17;
	cvt.u32.u16 	%r133, %rs237;
	mul.wide.u32 	%rd150, %r133, 2;
	add.s64 	%rd151, %rd1, %rd150;
	st.local.u16 	[%rd151+15234], %rs238;
	st.local.u16 	[%rd149+10032], %rs238;
$L__BB0_53:
	ld.local.u16 	%r18, [%rd16+32];
	ld.local.u32 	%r134, [%rd1+25648];
	setp.ge.s32 	%p49, %r134, %r18;
	@%p49 bra 	$L__BB0_56;
	st.local.u32 	[%rd1+25648], %r18;
	mov.b32 	%r284, 0;
$L__BB0_55:
	mul.wide.u32 	%rd152, %r284, 2;
	add.s64 	%rd153, %rd1, %rd152;
	ld.local.v4.u16 	{%rs239, %rs240, %rs241, %rs242}, [%rd153+32];
	mov.b32 	%r136, {%rs241, %rs242};
	mov.b32 	%r137, {%rs239, %rs240};
	st.local.u32 	[%rd153+25652], %r137;
	st.local.u32 	[%rd153+25656], %r136;
	add.s32 	%r284, %r284, 4;
	setp.ne.s32 	%p50, %r284, 2500;
	@%p50 bra 	$L__BB0_55;
$L__BB0_56:
	add.s32 	%r283, %r283, 1;
	setp.ne.s32 	%p51, %r283, %r54;
	@%p51 bra 	$L__BB0_7;
$L__BB0_57:
	ld.local.u32 	%r138, [%rd1+25436];
	add.s32 	%r139, %r138, 1;
	st.local.u32 	[%rd1+25436], %r139;
	mul.wide.s32 	%rd154, %r138, 2;
	add.s64 	%rd155, %rd1, %rd154;
	mov.b16 	%rs243, 2500;
	st.local.u16 	[%rd155+20436], %rs243;
	ld.local.u32 	%r285, [%rd1+25440];
	mul.wide.s32 	%rd156, %r285, 2;
	add.s64 	%rd157, %rd3, %rd156;
	ld.local.u16 	%rs433, [%rd157+5000];
	setp.gt.u16 	%p52, %rs433, 2499;
	@%p52 bra 	$L__BB0_60;
$L__BB0_58:
	ld.local.u32 	%r140, [%rd1+25436];
	add.s32 	%r141, %r140, 1;
	st.local.u32 	[%rd1+25436], %r141;
	mul.wide.s32 	%rd158, %r140, 2;
	add.s64 	%rd159, %rd1, %rd158;
	st.local.u16 	[%rd159+20436], %rs433;
	cvt.u32.u16 	%r142, %rs433;
	mul.wide.u32 	%rd160, %r142, 2;
	add.s64 	%rd161, %rd1, %rd160;
	ld.local.u16 	%rs433, [%rd161+10032];
	setp.lt.u16 	%p53, %rs433, 2500;
	@%p53 bra 	$L__BB0_58;
	ld.local.u32 	%r285, [%rd1+25440];
$L__BB0_60:
	ld.local.u32 	%r143, [%rd1+25436];
	mul.wide.s32 	%rd162, %r285, 2;
	add.s64 	%rd163, %rd1, %rd162;
	st.local.u16 	[%rd163+25444], %r143;
	ld.local.u32 	%r144, [%rd1+25440];
	mul.wide.s32 	%rd164, %r144, 2;
	add.s64 	%rd165, %rd1, %rd164;
	ld.local.u16 	%rs244, [%rd165+25444];
	add.s16 	%rs245, %rs244, -1;
	st.local.u16 	[%rd165+25444], %rs245;
	cvt.u32.u16 	%r145, %rs245;
	mul.wide.u32 	%rd166, %r145, 2;
	add.s64 	%rd167, %rd1, %rd166;
	ld.local.u16 	%rs435, [%rd167+20436];
	setp.lt.u16 	%p54, %rs435, 2500;
	@%p54 bra 	$L__BB0_112;
$L__BB0_61:
	ld.local.u32 	%r146, [%rd1+25440];
	add.s32 	%r25, %r146, -1;
	st.local.u32 	[%rd1+25440], %r25;
	setp.lt.s32 	%p55, %r146, 3;
	@%p55 bra 	$L__BB0_162;
	mul.wide.u32 	%rd168, %r25, 2;
	add.s64 	%rd169, %rd1, %rd168;
	ld.local.u16 	%r147, [%rd169+25444];
	mul.wide.u32 	%rd170, %r147, 2;
	add.s64 	%rd171, %rd1, %rd170;
	ld.local.u16 	%rs18, [%rd171+20436];
	cvt.u32.u16 	%r26, %rs18;
	ld.local.u32 	%r148, [%rd1];
	add.s32 	%r27, %r148, %r26;
	mul.wide.s32 	%rd172, %r27, 2;
	add.s64 	%rd25, %rd1, %rd172;
	ld.local.u16 	%rs246, [%rd25+32];
	setp.ne.s16 	%p56, %rs246, 0;
	@%p56 bra 	$L__BB0_65;
	ld.local.u16 	%rs247, [%rd25+5032];
	setp.gt.u16 	%p57, %rs247, 100;
	@%p57 bra 	$L__BB0_65;
	ld.local.u16 	%rs248, [%rd25+10032];
	ld.local.u16 	%r149, [%rd25+15234];
	mul.wide.u32 	%rd173, %r149, 2;
	add.s64 	%rd174, %rd1, %rd173;
	st.local.u16 	[%rd174+10032], %rs248;
	ld.local.u16 	%rs249, [%rd25+15234];
	cvt.u32.u16 	%r150, %rs248;
	mul.wide.u32 	%rd175, %r150, 2;
	add.s64 	%rd176, %rd1, %rd175;
	st.local.u16 	[%rd176+15234], %rs249;
$L__BB0_65:
	ld.local.u32 	%r151, [%rd1+4];
	add.s32 	%r152, %r151, %r26;
	mul.wide.s32 	%rd177, %r152, 2;
	add.s64 	%rd26, %rd1, %rd177;
	ld.local.u16 	%rs250, [%rd26+32];
	setp.ne.s16 	%p58, %rs250, 0;
	@%p58 bra 	$L__BB0_68;
	ld.local.u16 	%rs251, [%rd26+5032];
	setp.gt.u16 	%p59, %rs251, 100;
	@%p59 bra 	$L__BB0_68;
	ld.local.u16 	%rs252, [%rd26+10032];
	ld.local.u16 	%r153, [%rd26+15234];
	mul.wide.u32 	%rd178, %r153, 2;
	add.s64 	%rd179, %rd1, %rd178;
	st.local.u16 	[%rd179+10032], %rs252;
	ld.local.u16 	%rs253, [%rd26+15234];
	cvt.u32.u16 	%r154, %rs252;
	mul.wide.u32 	%rd180, %r154, 2;
	add.s64 	%rd181, %rd1, %rd180;
	st.local.u16 	[%rd181+15234], %rs253;
$L__BB0_68:
	ld.local.u32 	%r155, [%rd1+8];
	add.s32 	%r156, %r155, %r26;
	mul.wide.s32 	%rd182, %r156, 2;
	add.s64 	%rd27, %rd1, %rd182;
	ld.local.u16 	%rs254, [%rd27+32];
	setp.ne.s16 	%p60, %rs254, 0;
	@%p60 bra 	$L__BB0_71;
	ld.local.u16 	%rs255, [%rd27+5032];
	setp.gt.u16 	%p61, %rs255, 100;
	@%p61 bra 	$L__BB0_71;
	ld.local.u16 	%rs256, [%rd27+10032];
	ld.local.u16 	%r157, [%rd27+15234];
	mul.wide.u32 	%rd183, %r157, 2;
	add.s64 	%rd184, %rd1, %rd183;
	st.local.u16 	[%rd184+10032], %rs256;
	ld.local.u16 	%rs257, [%rd27+15234];
	cvt.u32.u16 	%r158, %rs256;
	mul.wide.u32 	%rd185, %r158, 2;
	add.s64 	%rd186, %rd1, %rd185;
	st.local.u16 	[%rd186+15234], %rs257;
$L__BB0_71:
	ld.local.u32 	%r159, [%rd1+12];
	add.s32 	%r160, %r159, %r26;
	mul.wide.s32 	%rd187, %r160, 2;
	add.s64 	%rd28, %rd1, %rd187;
	ld.local.u16 	%rs258, [%rd28+32];
	setp.ne.s16 	%p62, %rs258, 0;
	@%p62 bra 	$L__BB0_74;
	ld.local.u16 	%rs259, [%rd28+5032];
	setp.gt.u16 	%p63, %rs259, 100;
	@%p63 bra 	$L__BB0_74;
	ld.local.u16 	%rs260, [%rd28+10032];
	ld.local.u16 	%r161, [%rd28+15234];
	mul.wide.u32 	%rd188, %r161, 2;
	add.s64 	%rd189, %rd1, %rd188;
	st.local.u16 	[%rd189+10032], %rs260;
	ld.local.u16 	%rs261, [%rd28+15234];
	cvt.u32.u16 	%r162, %rs260;
	mul.wide.u32 	%rd190, %r162, 2;
	add.s64 	%rd191, %rd1, %rd190;
	st.local.u16 	[%rd191+15234], %rs261;
$L__BB0_74:
	ld.local.u32 	%r163, [%rd1+16];
	add.s32 	%r164, %r163, %r26;
	mul.wide.s32 	%rd192, %r164, 2;
	add.s64 	%rd29, %rd1, %rd192;
	ld.local.u16 	%rs262, [%rd29+32];
	setp.ne.s16 	%p64, %rs262, 0;
	@%p64 bra 	$L__BB0_77;
	ld.local.u16 	%rs263, [%rd29+5032];
	setp.gt.u16 	%p65, %rs263, 100;
	@%p65 bra 	$L__BB0_77;
	ld.local.u16 	%rs264, [%rd29+10032];
	ld.local.u16 	%r165, [%rd29+15234];
	mul.wide.u32 	%rd193, %r165, 2;
	add.s64 	%rd194, %rd1, %rd193;
	st.local.u16 	[%rd194+10032], %rs264;
	ld.local.u16 	%rs265, [%rd29+15234];
	cvt.u32.u16 	%r166, %rs264;
	mul.wide.u32 	%rd195, %r166, 2;
	add.s64 	%rd196, %rd1, %rd195;
	st.local.u16 	[%rd196+15234], %rs265;
$L__BB0_77:
	ld.local.u32 	%r167, [%rd1+20];
	add.s32 	%r168, %r167, %r26;
	mul.wide.s32 	%rd197, %r168, 2;
	add.s64 	%rd30, %rd1, %rd197;
	ld.local.u16 	%rs266, [%rd30+32];
	setp.ne.s16 	%p66, %rs266, 0;
	@%p66 bra 	$L__BB0_80;
	ld.local.u16 	%rs267, [%rd30+5032];
	setp.gt.u16 	%p67, %rs267, 100;
	@%p67 bra 	$L__BB0_80;
	ld.local.u16 	%rs268, [%rd30+10032];
	ld.local.u16 	%r169, [%rd30+15234];
	mul.wide.u32 	%rd198, %r169, 2;
	add.s64 	%rd199, %rd1, %rd198;
	st.local.u16 	[%rd199+10032], %rs268;
	ld.local.u16 	%rs269, [%rd30+15234];
	cvt.u32.u16 	%r170, %rs268;
	mul.wide.u32 	%rd200, %r170, 2;
	add.s64 	%rd201, %rd1, %rd200;
	st.local.u16 	[%rd201+15234], %rs269;
$L__BB0_80:
	ld.local.u32 	%r171, [%rd1+24];
	add.s32 	%r172, %r171, %r26;
	mul.wide.s32 	%rd202, %r172, 2;
	add.s64 	%rd31, %rd1, %rd202;
	ld.local.u16 	%rs270, [%rd31+32];
	setp.ne.s16 	%p68, %rs270, 0;
	@%p68 bra 	$L__BB0_83;
	ld.local.u16 	%rs271, [%rd31+5032];
	setp.gt.u16 	%p69, %rs271, 100;
	@%p69 bra 	$L__BB0_83;
	ld.local.u16 	%rs272, [%rd31+10032];
	ld.local.u16 	%r173, [%rd31+15234];
	mul.wide.u32 	%rd203, %r173, 2;
	add.s64 	%rd204, %rd1, %rd203;
	st.local.u16 	[%rd204+10032], %rs272;
	ld.local.u16 	%rs273, [%rd31+15234];
	cvt.u32.u16 	%r174, %rs272;
	mul.wide.u32 	%rd205, %r174, 2;
	add.s64 	%rd206, %rd1, %rd205;
	st.local.u16 	[%rd206+15234], %rs273;
$L__BB0_83:
	ld.local.u32 	%r175, [%rd1+28];
	add.s32 	%r176, %r175, %r26;
	mul.wide.s32 	%rd207, %r176, 2;
	add.s64 	%rd32, %rd1, %rd207;
	ld.local.u16 	%rs274, [%rd32+32];
	setp.ne.s16 	%p70, %rs274, 0;
	@%p70 bra 	$L__BB0_86;
	ld.local.u16 	%rs275, [%rd32+5032];
	setp.gt.u16 	%p71, %rs275, 100;
	@%p71 bra 	$L__BB0_86;
	ld.local.u16 	%rs276, [%rd32+10032];
	ld.local.u16 	%r177, [%rd32+15234];
	mul.wide.u32 	%rd208, %r177, 2;
	add.s64 	%rd209, %rd1, %rd208;
	st.local.u16 	[%rd209+10032], %rs276;
	ld.local.u16 	%rs277, [%rd32+15234];
	cvt.u32.u16 	%r178, %rs276;
	mul.wide.u32 	%rd210, %r178, 2;
	add.s64 	%rd211, %rd1, %rd210;
	st.local.u16 	[%rd211+15234], %rs277;
$L__BB0_86:
	mul.wide.u32 	%rd212, %r26, 2;
	add.s64 	%rd33, %rd1, %rd212;
	ld.local.u16 	%rs434, [%rd33+32];
	setp.ne.s16 	%p72, %rs434, 0;
	@%p72 bra 	$L__BB0_89;
	ld.local.u16 	%rs279, [%rd33+5032];
	setp.gt.u16 	%p73, %rs279, 100;
	mov.b16 	%rs434, 0;
	@%p73 bra 	$L__BB0_89;
	ld.local.u16 	%rs280, [%rd33+10032];
	ld.local.u16 	%r180, [%rd33+15234];
	mul.wide.u32 	%rd213, %r180, 2;
	add.s64 	%rd214, %rd1, %rd213;
	st.local.u16 	[%rd214+10032], %rs280;
	ld.local.u16 	%rs281, [%rd33+15234];
	cvt.u32.u16 	%r181, %rs280;
	mul.wide.u32 	%rd215, %r181, 2;
	add.s64 	%rd216, %rd1, %rd215;
	st.local.u16 	[%rd216+15234], %rs281;
	ld.local.u16 	%rs434, [%rd33+32];
$L__BB0_89:
	cvt.u16.u32 	%rs22, %r25;
	sub.s16 	%rs282, %rs434, %rs22;
	st.local.u16 	[%rd33+32], %rs282;
	setp.ne.s16 	%p74, %rs282, 0;
	@%p74 bra 	$L__BB0_92;
	ld.local.u16 	%rs23, [%rd33+5032];
	setp.gt.u16 	%p75, %rs23, 100;
	@%p75 bra 	$L__BB0_92;
	add.s16 	%rs283, %rs23, 2500;
	st.local.u16 	[%rd33+15234], %rs283;
	cvt.u32.u16 	%r182, %rs23;
	mul.wide.u32 	%rd217, %r182, 2;
	add.s64 	%rd218, %rd3, %rd217;
	ld.local.u16 	%rs284, [%rd218+5000];
	st.local.u16 	[%rd33+10032], %rs284;
	cvt.u32.u16 	%r183, %rs284;
	mul.wide.u32 	%rd219, %r183, 2;
	add.s64 	%rd220, %rd1, %rd219;
	st.local.u16 	[%rd220+15234], %rs18;
	st.local.u16 	[%rd218+5000], %rs18;
$L__BB0_92:
	ld.local.u16 	%rs285, [%rd25+5032];
	sub.s16 	%rs24, %rs285, %rs22;
	st.local.u16 	[%rd25+5032], %rs24;
	ld.local.u16 	%rs287, [%rd25+32];
	setp.ne.s16 	%p76, %rs287, 0;
	setp.gt.u16 	%p77, %rs24, 100;
	or.pred  	%p78, %p76, %p77;
	@%p78 bra 	$L__BB0_94;
	add.s16 	%rs288, %rs24, 2500;
	st.local.u16 	[%rd25+15234], %rs288;
	cvt.u32.u16 	%r184, %rs24;
	mul.wide.u32 	%rd221, %r184, 2;
	add.s64 	%rd222, %rd3, %rd221;
	ld.local.u16 	%rs289, [%rd222+5000];
	st.local.u16 	[%rd25+10032], %rs289;
	cvt.u16.u32 	%rs290, %r27;
	cvt.u32.u16 	%r185, %rs289;
	mul.wide.u32 	%rd223, %r185, 2;
	add.s64 	%rd224, %rd1, %rd223;
	st.local.u16 	[%rd224+15234], %rs290;
	st.local.u16 	[%rd222+5000], %rs290;
$L__BB0_94:
	ld.local.u32 	%r28, [%rd1+4];
	mul.wide.s32 	%rd225, %r28, 2;
	add.s64 	%rd34, %rd33, %rd225;
	ld.local.u16 	%rs291, [%rd34+5032];
	sub.s16 	%rs25, %rs291, %rs22;
	st.local.u16 	[%rd34+5032], %rs25;
	ld.local.u16 	%rs293, [%rd34+32];
	setp.ne.s16 	%p79, %rs293, 0;
	setp.gt.u16 	%p80, %rs25, 100;
	or.pred  	%p81, %p79, %p80;
	@%p81 bra 	$L__BB0_96;
	add.s16 	%rs294, %rs25, 2500;
	st.local.u16 	[%rd34+15234], %rs294;
	cvt.u32.u16 	%r186, %rs25;
	mul.wide.u32 	%rd226, %r186, 2;
	add.s64 	%rd227, %rd3, %rd226;
	ld.local.u16 	%rs295, [%rd227+5000];
	st.local.u16 	[%rd34+10032], %rs295;
	add.s32 	%r187, %r28, %r26;
	cvt.u16.u32 	%rs296, %r187;
	cvt.u32.u16 	%r188, %rs295;
	mul.wide.u32 	%rd228, %r188, 2;
	add.s64 	%rd229, %rd1, %rd228;
	st.local.u16 	[%rd229+15234], %rs296;
	st.local.u16 	[%rd227+5000], %rs296;
$L__BB0_96:
	ld.local.u32 	%r29, [%rd1+8];
	mul.wide.s32 	%rd230, %r29, 2;
	add.s64 	%rd35, %rd33, %rd230;
	ld.local.u16 	%rs297, [%rd35+5032];
	sub.s16 	%rs26, %rs297, %rs22;
	st.local.u16 	[%rd35+5032], %rs26;
	ld.local.u16 	%rs299, [%rd35+32];
	setp.ne.s16 	%p82, %rs299, 0;
	setp.gt.u16 	%p83, %rs26, 100;
	or.pred  	%p84, %p82, %p83;
	@%p84 bra 	$L__BB0_98;
	add.s16 	%rs300, %rs26, 2500;
	st.local.u16 	[%rd35+15234], %rs300;
	cvt.u32.u16 	%r189, %rs26;
	mul.wide.u32 	%rd231, %r189, 2;
	add.s64 	%rd232, %rd3, %rd231;
	ld.local.u16 	%rs301, [%rd232+5000];
	st.local.u16 	[%rd35+10032], %rs301;
	add.s32 	%r190, %r29, %r26;
	cvt.u16.u32 	%rs302, %r190;
	cvt.u32.u16 	%r191, %rs301;
	mul.wide.u32 	%rd233, %r191, 2;
	add.s64 	%rd234, %rd1, %rd233;
	st.local.u16 	[%rd234+15234], %rs302;
	st.local.u16 	[%rd232+5000], %rs302;
$L__BB0_98:
	ld.local.u32 	%r30, [%rd1+12];
	mul.wide.s32 	%rd235, %r30, 2;
	add.s64 	%rd36, %rd33, %rd235;
	ld.local.u16 	%rs303, [%rd36+5032];
	sub.s16 	%rs27, %rs303, %rs22;
	st.local.u16 	[%rd36+5032], %rs27;
	ld.local.u16 	%rs305, [%rd36+32];
	setp.ne.s16 	%p85, %rs305, 0;
	setp.gt.u16 	%p86, %rs27, 100;
	or.pred  	%p87, %p85, %p86;
	@%p87 bra 	$L__BB0_100;
	add.s16 	%rs306, %rs27, 2500;
	st.local.u16 	[%rd36+15234], %rs306;
	cvt.u32.u16 	%r192, %rs27;
	mul.wide.u32 	%rd236, %r192, 2;
	add.s64 	%rd237, %rd3, %rd236;
	ld.local.u16 	%rs307, [%rd237+5000];
	st.local.u16 	[%rd36+10032], %rs307;
	add.s32 	%r193, %r30, %r26;
	cvt.u16.u32 	%rs308, %r193;
	cvt.u32.u16 	%r194, %rs307;
	mul.wide.u32 	%rd238, %r194, 2;
	add.s64 	%rd239, %rd1, %rd238;
	st.local.u16 	[%rd239+15234], %rs308;
	st.local.u16 	[%rd237+5000], %rs308;
$L__BB0_100:
	ld.local.u32 	%r31, [%rd1+16];
	mul.wide.s32 	%rd240, %r31, 2;
	add.s64 	%rd37, %rd33, %rd240;
	ld.local.u16 	%rs309, [%rd37+5032];
	sub.s16 	%rs28, %rs309, %rs22;
	st.local.u16 	[%rd37+5032], %rs28;
	ld.local.u16 	%rs311, [%rd37+32];
	setp.ne.s16 	%p88, %rs311, 0;
	setp.gt.u16 	%p89, %rs28, 100;
	or.pred  	%p90, %p88, %p89;
	@%p90 bra 	$L__BB0_102;
	add.s16 	%rs312, %rs28, 2500;
	st.local.u16 	[%rd37+15234], %rs312;
	cvt.u32.u16 	%r195, %rs28;
	mul.wide.u32 	%rd241, %r195, 2;
	add.s64 	%rd242, %rd3, %rd241;
	ld.local.u16 	%rs313, [%rd242+5000];
	st.local.u16 	[%rd37+10032], %rs313;
	add.s32 	%r196, %r31, %r26;
	cvt.u16.u32 	%rs314, %r196;
	cvt.u32.u16 	%r197, %rs313;
	mul.wide.u32 	%rd243, %r197, 2;
	add.s64 	%rd244, %rd1, %rd243;
	st.local.u16 	[%rd244+15234], %rs314;
	st.local.u16 	[%rd242+5000], %rs314;
$L__BB0_102:
	ld.local.u32 	%r32, [%rd1+20];
	mul.wide.s32 	%rd245, %r32, 2;
	add.s64 	%rd38, %rd33, %rd245;
	ld.local.u16 	%rs315, [%rd38+5032];
	sub.s16 	%rs29, %rs315, %rs22;
	st.local.u16 	[%rd38+5032], %rs29;
	ld.local.u16 	%rs317, [%rd38+32];
	setp.ne.s16 	%p91, %rs317, 0;
	setp.gt.u16 	%p92, %rs29, 100;
	or.pred  	%p93, %p91, %p92;
	@%p93 bra 	$L__BB0_104;
	add.s16 	%rs318, %rs29, 2500;
	st.local.u16 	[%rd38+15234], %rs318;
	cvt.u32.u16 	%r198, %rs29;
	mul.wide.u32 	%rd246, %r198, 2;
	add.s64 	%rd247, %rd3, %rd246;
	ld.local.u16 	%rs319, [%rd247+5000];
	st.local.u16 	[%rd38+10032], %rs319;
	add.s32 	%r199, %r32, %r26;
	cvt.u16.u32 	%rs320, %r199;
	cvt.u32.u16 	%r200, %rs319;
	mul.wide.u32 	%rd248, %r200, 2;
	add.s64 	%rd249, %rd1, %rd248;
	st.local.u16 	[%rd249+15234], %rs320;
	st.local.u16 	[%rd247+5000], %rs320;
$L__BB0_104:
	ld.local.u32 	%r33, [%rd1+24];
	mul.wide.s32 	%rd250, %r33, 2;
	add.s64 	%rd39, %rd33, %rd250;
	ld.local.u16 	%rs321, [%rd39+5032];
	sub.s16 	%rs30, %rs321, %rs22;
	st.local.u16 	[%rd39+5032], %rs30;
	ld.local.u16 	%rs323, [%rd39+32];
	setp.ne.s16 	%p94, %rs323, 0;
	setp.gt.u16 	%p95, %rs30, 100;
	or.pred  	%p96, %p94, %p95;
	@%p96 bra 	$L__BB0_106;
	add.s16 	%rs324, %rs30, 2500;
	st.local.u16 	[%rd39+15234], %rs324;
	cvt.u32.u16 	%r201, %rs30;
	mul.wide.u32 	%rd251, %r201, 2;
	add.s64 	%rd252, %rd3, %rd251;
	ld.local.u16 	%rs325, [%rd252+5000];
	st.local.u16 	[%rd39+10032], %rs325;
	add.s32 	%r202, %r33, %r26;
	cvt.u16.u32 	%rs326, %r202;
	cvt.u32.u16 	%r203, %rs325;
	mul.wide.u32 	%rd253, %r203, 2;
	add.s64 	%rd254, %rd1, %rd253;
	st.local.u16 	[%rd254+15234], %rs326;
	st.local.u16 	[%rd252+5000], %rs326;
$L__BB0_106:
	ld.local.u32 	%r204, [%rd1+28];
	add.s32 	%r34, %r204, %r26;
	mul.wide.s32 	%rd255, %r204, 2;
	add.s64 	%rd40, %rd33, %rd255;
	ld.local.u16 	%rs327, [%rd40+5032];
	sub.s16 	%rs31, %rs327, %rs22;
	st.local.u16 	[%rd40+5032], %rs31;
	ld.local.u16 	%rs329, [%rd40+32];
	setp.ne.s16 	%p97, %rs329, 0;
	setp.gt.u16 	%p98, %rs31, 100;
	or.pred  	%p99, %p97, %p98;
	@%p99 bra 	$L__BB0_108;
	add.s16 	%rs330, %rs31, 2500;
	st.local.u16 	[%rd40+15234], %rs330;
	cvt.u32.u16 	%r205, %rs31;
	mul.wide.u32 	%rd256, %r205, 2;
	add.s64 	%rd257, %rd3, %rd256;
	ld.local.u16 	%rs331, [%rd257+5000];
	st.local.u16 	[%rd40+10032], %rs331;
	cvt.u16.u32 	%rs332, %r34;
	cvt.u32.u16 	%r206, %rs331;
	mul.wide.u32 	%rd258, %r206, 2;
	add.s64 	%rd259, %rd1, %rd258;
	st.local.u16 	[%rd259+15234], %rs332;
	st.local.u16 	[%rd257+5000], %rs332;
$L__BB0_108:
	ld.local.u16 	%r35, [%rd33+32];
	ld.local.u32 	%r207, [%rd1+25648];
	setp.ge.s32 	%p100, %r207, %r35;
	@%p100 bra 	$L__BB0_111;
	st.local.u32 	[%rd1+25648], %r35;
	mov.b32 	%r286, 0;
$L__BB0_110:
	mul.wide.u32 	%rd260, %r286, 2;
	add.s64 	%rd261, %rd1, %rd260;
	ld.local.v4.u16 	{%rs333, %rs334, %rs335, %rs336}, [%rd261+32];
	mov.b32 	%r209, {%rs335, %rs336};
	mov.b32 	%r210, {%rs333, %rs334};
	st.local.u32 	[%rd261+25652], %r210;
	st.local.u32 	[%rd261+25656], %r209;
	add.s32 	%r286, %r286, 4;
	setp.ne.s32 	%p101, %r286, 2500;
	@%p101 bra 	$L__BB0_110;
$L__BB0_111:
	ld.local.u32 	%r211, [%rd1+25440];
	mul.wide.s32 	%rd262, %r211, 2;
	add.s64 	%rd263, %rd1, %rd262;
	ld.local.u16 	%r212, [%rd263+25444];
	st.local.u32 	[%rd1+25436], %r212;
	ld.local.u16 	%rs337, [%rd263+25444];
	add.s16 	%rs338, %rs337, -1;
	st.local.u16 	[%rd263+25444], %rs338;
	cvt.u32.u16 	%r213, %rs338;
	mul.wide.u32 	%rd264, %r213, 2;
	add.s64 	%rd265, %rd1, %rd264;
	ld.local.u16 	%rs435, [%rd265+20436];
	setp.gt.u16 	%p102, %rs435, 2499;
	@%p102 bra 	$L__BB0_61;
$L__BB0_112:
	cvt.u32.u16 	%r38, %rs435;
	ld.local.u32 	%r39, [%rd1+25440];
	ld.local.u32 	%r214, [%rd1];
	add.s32 	%r40, %r214, %r38;
	mul.wide.s32 	%rd266, %r40, 2;
	add.s64 	%rd41, %rd1, %rd266;
	ld.local.u16 	%rs339, [%rd41+32];
	setp.ne.s16 	%p103, %rs339, 0;
	@%p103 bra 	$L__BB0_115;
	ld.local.u16 	%rs340, [%rd41+5032];
	setp.gt.u16 	%p104, %rs340, 100;
	@%p104 bra 	$L__BB0_115;
	ld.local.u16 	%rs341, [%rd41+10032];
	ld.local.u16 	%r215, [%rd41+15234];
	mul.wide.u32 	%rd267, %r215, 2;
	add.s64 	%rd268, %rd1, %rd267;
	st.local.u16 	[%rd268+10032], %rs341;
	ld.local.u16 	%rs342, [%rd41+15234];
	cvt.u32.u16 	%r216, %rs341;
	mul.wide.u32 	%rd269, %r216, 2;
	add.s64 	%rd270, %rd1, %rd269;
	st.local.u16 	[%rd270+15234], %rs342;
$L__BB0_115:
	ld.local.u32 	%r217, [%rd1+4];
	add.s32 	%r218, %r217, %r38;
	mul.wide.s32 	%rd271, %r218, 2;
	add.s64 	%rd42, %rd1, %rd271;
	ld.local.u16 	%rs343, [%rd42+32];
	setp.ne.s16 	%p105, %rs343, 0;
	@%p105 bra 	$L__BB0_118;
	ld.local.u16 	%rs344, [%rd42+5032];
	setp.gt.u16 	%p106, %rs344, 100;
	@%p106 bra 	$L__BB0_118;
	ld.local.u16 	%rs345, [%rd42+10032];
	ld.local.u16 	%r219, [%rd42+15234];
	mul.wide.u32 	%rd272, %r219, 2;
	add.s64 	%rd273, %rd1, %rd272;
	st.local.u16 	[%rd273+10032], %rs345;
	ld.local.u16 	%rs346, [%rd42+15234];
	cvt.u32.u16 	%r220, %rs345;
	mul.wide.u32 	%rd274, %r220, 2;
	add.s64 	%rd275, %rd1, %rd274;
	st.local.u16 	[%rd275+15234], %rs346;
$L__BB0_118:
	ld.local.u32 	%r221, [%rd1+8];
	add.s32 	%r222, %r221, %r38;
	mul.wide.s32 	%rd276, %r222, 2;
	add.s64 	%rd43, %rd1, %rd276;
	ld.local.u16 	%rs347, [%rd43+32];
	setp.ne.s16 	%p107, %rs347, 0;
	@%p107 bra 	$L__BB0_121;
	ld.local.u16 	%rs348, [%rd43+5032];
	setp.gt.u16 	%p108, %rs348, 100;
	@%p108 bra 	$L__BB0_121;
	ld.local.u16 	%rs349, [%rd43+10032];
	ld.local.u16 	%r223, [%rd43+15234];
	mul.wide.u32 	%rd277, %r223, 2;
	add.s64 	%rd278, %rd1, %rd277;
	st.local.u16 	[%rd278+10032], %rs349;
	ld.local.u16 	%rs350, [%rd43+15234];
	cvt.u32.u16 	%r224, %rs349;
	mul.wide.u32 	%rd279, %r224, 2;
	add.s64 	%rd280, %rd1, %rd279;
	st.local.u16 	[%rd280+15234], %rs350;
$L__BB0_121:
	ld.local.u32 	%r225, [%rd1+12];
	add.s32 	%r226, %r225, %r38;
	mul.wide.s32 	%rd281, %r226, 2;
	add.s64 	%rd44, %rd1, %rd281;
	ld.local.u16 	%rs351, [%rd44+32];
	setp.ne.s16 	%p109, %rs351, 0;
	@%p109 bra 	$L__BB0_124;
	ld.local.u16 	%rs352, [%rd44+5032];
	setp.gt.u16 	%p110, %rs352, 100;
	@%p110 bra 	$L__BB0_124;
	ld.local.u16 	%rs353, [%rd44+10032];
	ld.local.u16 	%r227, [%rd44+15234];
	mul.wide.u32 	%rd282, %r227, 2;
	add.s64 	%rd283, %rd1, %rd282;
	st.local.u16 	[%rd283+10032], %rs353;
	ld.local.u16 	%rs354, [%rd44+15234];
	cvt.u32.u16 	%r228, %rs353;
	mul.wide.u32 	%rd284, %r228, 2;
	add.s64 	%rd285, %rd1, %rd284;
	st.local.u16 	[%rd285+15234], %rs354;
$L__BB0_124:
	ld.local.u32 	%r229, [%rd1+16];
	add.s32 	%r230, %r229, %r38;
	mul.wide.s32 	%rd286, %r230, 2;
	add.s64 	%rd45, %rd1, %rd286;
	ld.local.u16 	%rs355, [%rd45+32];
	setp.ne.s16 	%p111, %rs355, 0;
	@%p111 bra 	$L__BB0_127;
	ld.local.u16 	%rs356, [%rd45+5032];
	setp.gt.u16 	%p112, %rs356, 100;
	@%p112 bra 	$L__BB0_127;
	ld.local.u16 	%rs357, [%rd45+10032];
	ld.local.u16 	%r231, [%rd45+15234];
	mul.wide.u32 	%rd287, %r231, 2;
	add.s64 	%rd288, %rd1, %rd287;
	st.local.u16 	[%rd288+10032], %rs357;
	ld.local.u16 	%rs358, [%rd45+15234];
	cvt.u32.u16 	%r232, %rs357;
	mul.wide.u32 	%rd289, %r232, 2;
	add.s64 	%rd290, %rd1, %rd289;
	st.local.u16 	[%rd290+15234], %rs358;
$L__BB0_127:
	ld.local.u32 	%r233, [%rd1+20];
	add.s32 	%r234, %r233, %r38;
	mul.wide.s32 	%rd291, %r234, 2;
	add.s64 	%rd46, %rd1, %rd291;
	ld.local.u16 	%rs359, [%rd46+32];
	setp.ne.s16 	%p113, %rs359, 0;
	@%p113 bra 	$L__BB0_130;
	ld.local.u16 	%rs360, [%rd46+5032];
	setp.gt.u16 	%p114, %rs360, 100;
	@%p114 bra 	$L__BB0_130;
	ld.local.u16 	%rs361, [%rd46+10032];
	ld.local.u16 	%r235, [%rd46+15234];
	mul.wide.u32 	%rd292, %r235, 2;
	add.s64 	%rd293, %rd1, %rd292;
	st.local.u16 	[%rd293+10032], %rs361;
	ld.local.u16 	%rs362, [%rd46+15234];
	cvt.u32.u16 	%r236, %rs361;
	mul.wide.u32 	%rd294, %r236, 2;
	add.s64 	%rd295, %rd1, %rd294;
	st.local.u16 	[%rd295+15234], %rs362;
$L__BB0_130:
	ld.local.u32 	%r237, [%rd1+24];
	add.s32 	%r238, %r237, %r38;
	mul.wide.s32 	%rd296, %r238, 2;
	add.s64 	%rd47, %rd1, %rd296;
	ld.local.u16 	%rs363, [%rd47+32];
	setp.ne.s16 	%p115, %rs363, 0;
	@%p115 bra 	$L__BB0_133;
	ld.local.u16 	%rs364, [%rd47+5032];
	setp.gt.u16 	%p116, %rs364, 100;
	@%p116 bra 	$L__BB0_133;
	ld.local.u16 	%rs365, [%rd47+10032];
	ld.local.u16 	%r239, [%rd47+15234];
	mul.wide.u32 	%rd297, %r239, 2;
	add.s64 	%rd298, %rd1, %rd297;
	st.local.u16 	[%rd298+10032], %rs365;
	ld.local.u16 	%rs366, [%rd47+15234];
	cvt.u32.u16 	%r240, %rs365;
	mul.wide.u32 	%rd299, %r240, 2;
	add.s64 	%rd300, %rd1, %rd299;
	st.local.u16 	[%rd300+15234], %rs366;
$L__BB0_133:
	ld.local.u32 	%r241, [%rd1+28];
	add.s32 	%r242, %r241, %r38;
	mul.wide.s32 	%rd301, %r242, 2;
	add.s64 	%rd48, %rd1, %rd301;
	ld.local.u16 	%rs367, [%rd48+32];
	setp.ne.s16 	%p117, %rs367, 0;
	@%p117 bra 	$L__BB0_136;
	ld.local.u16 	%rs368, [%rd48+5032];
	setp.gt.u16 	%p118, %rs368, 100;
	@%p118 bra 	$L__BB0_136;
	ld.local.u16 	%rs369, [%rd48+10032];
	ld.local.u16 	%r243, [%rd48+15234];
	mul.wide.u32 	%rd302, %r243, 2;
	add.s64 	%rd303, %rd1, %rd302;
	st.local.u16 	[%rd303+10032], %rs369;
	ld.local.u16 	%rs370, [%rd48+15234];
	cvt.u32.u16 	%r244, %rs369;
	mul.wide.u32 	%rd304, %r244, 2;
	add.s64 	%rd305, %rd1, %rd304;
	st.local.u16 	[%rd305+15234], %rs370;
$L__BB0_136:
	mul.wide.u32 	%rd306, %r38, 2;
	add.s64 	%rd49, %rd1, %rd306;
	ld.local.u16 	%rs34, [%rd49+32];
	setp.ne.s16 	%p119, %rs34, 0;
	@%p119 bra 	$L__BB0_139;
	ld.local.u16 	%rs371, [%rd49+5032];
	setp.gt.u16 	%p120, %rs371, 100;
	@%p120 bra 	$L__BB0_139;
	ld.local.u16 	%rs372, [%rd49+10032];
	ld.local.u16 	%r246, [%rd49+15234];
	mul.wide.u32 	%rd307, %r246, 2;
	add.s64 	%rd308, %rd1, %rd307;
	st.local.u16 	[%rd308+10032], %rs372;
	ld.local.u16 	%rs373, [%rd49+15234];
	cvt.u32.u16 	%r247, %rs372;
	mul.wide.u32 	%rd309, %r247, 2;
	add.s64 	%rd310, %rd1, %rd309;
	st.local.u16 	[%rd310+15234], %rs373;
$L__BB0_139:
	cvt.u16.u32 	%rs35, %r39;
	add.s16 	%rs374, %rs34, %rs35;
	st.local.u16 	[%rd49+32], %rs374;
	setp.ne.s16 	%p121, %rs374, 0;
	@%p121 bra 	$L__BB0_142;
	ld.local.u16 	%rs36, [%rd49+5032];
	setp.gt.u16 	%p122, %rs36, 100;
	@%p122 bra 	$L__BB0_142;
	add.s16 	%rs375, %rs36, 2500;
	st.local.u16 	[%rd49+15234], %rs375;
	cvt.u32.u16 	%r248, %rs36;
	mul.wide.u32 	%rd311, %r248, 2;
	add.s64 	%rd312, %rd3, %rd311;
	ld.local.u16 	%rs376, [%rd312+5000];
	st.local.u16 	[%rd49+10032], %rs376;
	cvt.u32.u16 	%r249, %rs376;
	mul.wide.u32 	%rd313, %r249, 2;
	add.s64 	%rd314, %rd1, %rd313;
	st.local.u16 	[%rd314+15234], %rs435;
	st.local.u16 	[%rd312+5000], %rs435;
$L__BB0_142:
	ld.local.u16 	%rs377, [%rd41+5032];
	add.s16 	%rs37, %rs377, %rs35;
	st.local.u16 	[%rd41+5032], %rs37;
	ld.local.u16 	%rs379, [%rd41+32];
	setp.ne.s16 	%p123, %rs379, 0;
	setp.gt.u16 	%p124, %rs37, 100;
	or.pred  	%p125, %p123, %p124;
	@%p125 bra 	$L__BB0_144;
	add.s16 	%rs380, %rs37, 2500;
	st.local.u16 	[%rd41+15234], %rs380;
	cvt.u32.u16 	%r250, %rs37;
	mul.wide.u32 	%rd315, %r250, 2;
	add.s64 	%rd316, %rd3, %rd315;
	ld.local.u16 	%rs381, [%rd316+5000];
	st.local.u16 	[%rd41+10032], %rs381;
	cvt.u16.u32 	%rs382, %r40;
	cvt.u32.u16 	%r251, %rs381;
	mul.wide.u32 	%rd317, %r251, 2;
	add.s64 	%rd318, %rd1, %rd317;
	st.local.u16 	[%rd318+15234], %rs382;
	st.local.u16 	[%rd316+5000], %rs382;
$L__BB0_144:
	ld.local.u32 	%r41, [%rd1+4];
	mul.wide.s32 	%rd319, %r41, 2;
	add.s64 	%rd50, %rd49, %rd319;
	ld.local.u16 	%rs383, [%rd50+5032];
	add.s16 	%rs38, %rs383, %rs35;
	st.local.u16 	[%rd50+5032], %rs38;
	ld.local.u16 	%rs385, [%rd50+32];
	setp.ne.s16 	%p126, %rs385, 0;
	setp.gt.u16 	%p127, %rs38, 100;
	or.pred  	%p128, %p126, %p127;
	@%p128 bra 	$L__BB0_146;
	add.s16 	%rs386, %rs38, 2500;
	st.local.u16 	[%rd50+15234], %rs386;
	cvt.u32.u16 	%r252, %rs38;
	mul.wide.u32 	%rd320, %r252, 2;
	add.s64 	%rd321, %rd3, %rd320;
	ld.local.u16 	%rs387, [%rd321+5000];
	st.local.u16 	[%rd50+10032], %rs387;
	add.s32 	%r253, %r41, %r38;
	cvt.u16.u32 	%rs388, %r253;
	cvt.u32.u16 	%r254, %rs387;
	mul.wide.u32 	%rd322, %r254, 2;
	add.s64 	%rd323, %rd1, %rd322;
	st.local.u16 	[%rd323+15234], %rs388;
	st.local.u16 	[%rd321+5000], %rs388;
$L__BB0_146:
	ld.local.u32 	%r42, [%rd1+8];
	mul.wide.s32 	%rd324, %r42, 2;
	add.s64 	%rd51, %rd49, %rd324;
	ld.local.u16 	%rs389, [%rd51+5032];
	add.s16 	%rs39, %rs389, %rs35;
	st.local.u16 	[%rd51+5032], %rs39;
	ld.local.u16 	%rs391, [%rd51+32];
	setp.ne.s16 	%p129, %rs391, 0;
	setp.gt.u16 	%p130, %rs39, 100;
	or.pred  	%p131, %p129, %p130;
	@%p131 bra 	$L__BB0_148;
	add.s16 	%rs392, %rs39, 2500;
	st.local.u16 	[%rd51+15234], %rs392;
	cvt.u32.u16 	%r255, %rs39;
	mul.wide.u32 	%rd325, %r255, 2;
	add.s64 	%rd326, %rd3, %rd325;
	ld.local.u16 	%rs393, [%rd326+5000];
	st.local.u16 	[%rd51+10032], %rs393;
	add.s32 	%r256, %r42, %r38;
	cvt.u16.u32 	%rs394, %r256;
	cvt.u32.u16 	%r257, %rs393;
	mul.wide.u32 	%rd327, %r257, 2;
	add.s64 	%rd328, %rd1, %rd327;
	st.local.u16 	[%rd328+15234], %rs394;
	st.local.u16 	[%rd326+5000], %rs394;
$L__BB0_148:
	ld.local.u32 	%r43, [%rd1+12];
	mul.wide.s32 	%rd329, %r43, 2;
	add.s64 	%rd52, %rd49, %rd329;
	ld.local.u16 	%rs395, [%rd52+5032];
	add.s16 	%rs40, %rs395, %rs35;
	st.local.u16 	[%rd52+5032], %rs40;
	ld.local.u16 	%rs397, [%rd52+32];
	setp.ne.s16 	%p132, %rs397, 0;
	setp.gt.u16 	%p133, %rs40, 100;
	or.pred  	%p134, %p132, %p133;
	@%p134 bra 	$L__BB0_150;
	add.s16 	%rs398, %rs40, 2500;
	st.local.u16 	[%rd52+15234], %rs398;
	cvt.u32.u16 	%r258, %rs40;
	mul.wide.u32 	%rd330, %r258, 2;
	add.s64 	%rd331, %rd3, %rd330;
	ld.local.u16 	%rs399, [%rd331+5000];
	st.local.u16 	[%rd52+10032], %rs399;
	add.s32 	%r259, %r43, %r38;
	cvt.u16.u32 	%rs400, %r259;
	cvt.u32.u16 	%r260, %rs399;
	mul.wide.u32 	%rd332, %r260, 2;
	add.s64 	%rd333, %rd1, %rd332;
	st.local.u16 	[%rd333+15234], %rs400;
	st.local.u16 	[%rd331+5000], %rs400;
$L__BB0_150:
	ld.local.u32 	%r44, [%rd1+16];
	mul.wide.s32 	%rd334, %r44, 2;
	add.s64 	%rd53, %rd49, %rd334;
	ld.local.u16 	%rs401, [%rd53+5032];
	add.s16 	%rs41, %rs401, %rs35;
	st.local.u16 	[%rd53+5032], %rs41;
	ld.local.u16 	%rs403, [%rd53+32];
	setp.ne.s16 	%p135, %rs403, 0;
	setp.gt.u16 	%p136, %rs41, 100;
	or.pred  	%p137, %p135, %p136;
	@%p137 bra 	$L__BB0_152;
	add.s16 	%rs404, %rs41, 2500;
	st.local.u16 	[%rd53+15234], %rs404;
	cvt.u32.u16 	%r261, %rs41;
	mul.wide.u32 	%rd335, %r261, 2;
	add.s64 	%rd336, %rd3, %rd335;
	ld.local.u16 	%rs405, [%rd336+5000];
	st.local.u16 	[%rd53+10032], %rs405;
	add.s32 	%r262, %r44, %r38;
	cvt.u16.u32 	%rs406, %r262;
	cvt.u32.u16 	%r263, %rs405;
	mul.wide.u32 	%rd337, %r263, 2;
	add.s64 	%rd338, %rd1, %rd337;
	st.local.u16 	[%rd338+15234], %rs406;
	st.local.u16 	[%rd336+5000], %rs406;
$L__BB0_152:
	ld.local.u32 	%r45, [%rd1+20];
	mul.wide.s32 	%rd339, %r45, 2;
	add.s64 	%rd54, %rd49, %rd339;
	ld.local.u16 	%rs407, [%rd54+5032];
	add.s16 	%rs42, %rs407, %rs35;
	st.local.u16 	[%rd54+5032], %rs42;
	ld.local.u16 	%rs409, [%rd54+32];
	setp.ne.s16 	%p138, %rs409, 0;
	setp.gt.u16 	%p139, %rs42, 100;
	or.pred  	%p140, %p138, %p139;
	@%p140 bra 	$L__BB0_154;
	add.s16 	%rs410, %rs42, 2500;
	st.local.u16 	[%rd54+15234], %rs410;
	cvt.u32.u16 	%r264, %rs42;
	mul.wide.u32 	%rd340, %r264, 2;
	add.s64 	%rd341, %rd3, %rd340;
	ld.local.u16 	%rs411, [%rd341+5000];
	st.local.u16 	[%rd54+10032], %rs411;
	add.s32 	%r265, %r45, %r38;
	cvt.u16.u32 	%rs412, %r265;
	cvt.u32.u16 	%r266, %rs411;
	mul.wide.u32 	%rd342, %r266, 2;
	add.s64 	%rd343, %rd1, %rd342;
	st.local.u16 	[%rd343+15234], %rs412;
	st.local.u16 	[%rd341+5000], %rs412;
$L__BB0_154:
	ld.local.u32 	%r46, [%rd1+24];
	mul.wide.s32 	%rd344, %r46, 2;
	add.s64 	%rd55, %rd49, %rd344;
	ld.local.u16 	%rs413, [%rd55+5032];
	add.s16 	%rs43, %rs413, %rs35;
	st.local.u16 	[%rd55+5032], %rs43;
	ld.local.u16 	%rs415, [%rd55+32];
	setp.ne.s16 	%p141, %rs415, 0;
	setp.gt.u16 	%p142, %rs43, 100;
	or.pred  	%p143, %p141, %p142;
	@%p143 bra 	$L__BB0_156;
	add.s16 	%rs416, %rs43, 2500;
	st.local.u16 	[%rd55+15234], %rs416;
	cvt.u32.u16 	%r267, %rs43;
	mul.wide.u32 	%rd345, %r267, 2;
	add.s64 	%rd346, %rd3, %rd345;
	ld.local.u16 	%rs417, [%rd346+5000];
	st.local.u16 	[%rd55+10032], %rs417;
	add.s32 	%r268, %r46, %r38;
	cvt.u16.u32 	%rs418, %r268;
	cvt.u32.u16 	%r269, %rs417;
	mul.wide.u32 	%rd347, %r269, 2;
	add.s64 	%rd348, %rd1, %rd347;
	st.local.u16 	[%rd348+15234], %rs418;
	st.local.u16 	[%rd346+5000], %rs418;
$L__BB0_156:
	ld.local.u32 	%r270, [%rd1+28];
	add.s32 	%r47, %r270, %r38;
	mul.wide.s32 	%rd349, %r270, 2;
	add.s64 	%rd56, %rd49, %rd349;
	ld.local.u16 	%rs419, [%rd56+5032];
	add.s16 	%rs44, %rs419, %rs35;
	st.local.u16 	[%rd56+5032], %rs44;
	ld.local.u16 	%rs421, [%rd56+32];
	setp.ne.s16 	%p144, %rs421, 0;
	setp.gt.u16 	%p145, %rs44, 100;
	or.pred  	%p146, %p144, %p145;
	@%p146 bra 	$L__BB0_158;
	add.s16 	%rs422, %rs44, 2500;
	st.local.u16 	[%rd56+15234], %rs422;
	cvt.u32.u16 	%r271, %rs44;
	mul.wide.u32 	%rd350, %r271, 2;
	add.s64 	%rd351, %rd3, %rd350;
	ld.local.u16 	%rs423, [%rd351+5000];
	st.local.u16 	[%rd56+10032], %rs423;
	cvt.u16.u32 	%rs424, %r47;
	cvt.u32.u16 	%r272, %rs423;
	mul.wide.u32 	%rd352, %r272, 2;
	add.s64 	%rd353, %rd1, %rd352;
	st.local.u16 	[%rd353+15234], %rs424;
	st.local.u16 	[%rd351+5000], %rs424;
$L__BB0_158:
	ld.local.u16 	%r48, [%rd49+32];
	ld.local.u32 	%r273, [%rd1+25648];
	setp.ge.s32 	%p147, %r273, %r48;
	@%p147 bra 	$L__BB0_161;
	st.local.u32 	[%rd1+25648], %r48;
	mov.b32 	%r287, 0;
$L__BB0_160:
	mul.wide.u32 	%rd354, %r287, 2;
	add.s64 	%rd355, %rd1, %rd354;
	ld.local.v4.u16 	{%rs425, %rs426, %rs427, %rs428}, [%rd355+32];
	mov.b32 	%r275, {%rs427, %rs428};
	mov.b32 	%r276, {%rs425, %rs426};
	st.local.u32 	[%rd355+25652], %r276;
	st.local.u32 	[%rd355+25656], %r275;
	add.s32 	%r287, %r287, 4;
	setp.ne.s32 	%p148, %r287, 2500;
	@%p148 bra 	$L__BB0_160;
$L__BB0_161:
	ld.local.u64 	%rd356, [%rd1+30656];
	add.s64 	%rd357, %rd356, 1;
	st.local.u64 	[%rd1+30656], %rd357;
	ld.local.u32 	%r277, [%rd1+25440];
	add.s32 	%r278, %r277, 1;
	st.local.u32 	[%rd1+25440], %r278;
	mov.b16 	%rs431, 0;
	bra.uni 	$L__BB0_163;
$L__BB0_162:
	ld.local.u32 	%r279, [%rd1+25648];
	shl.b32 	%r280, %r281, 1;
	mul.wide.s32 	%rd358, %r280, 4;
	add.s64 	%rd359, %rd5, %rd358;
	st.global.u32 	[%rd359], %r279;
	ld.local.u64 	%rd360, [%rd1+30656];
	st.global.u32 	[%rd359+4], %rd360;
	add.s32 	%r281, %r281, %r3;
	mov.b16 	%rs431, 1;
$L__BB0_163:
	setp.lt.s32 	%p149, %r281, %r53;
	@%p149 bra 	$L__BB0_2;
$L__BB0_164:
	ret;

}


// ===== COMPILED SASS (sm_100) =====

	.target	sm_100

	.elftype	@"ET_EXEC"


//--------------------- .note.nv.tkinfo           --------------------------
	.section	.note.nv.tkinfo,"",@"SHT_NOTE"
	.sectionflags	@"SHF_NOTE_NV_TKINFO"
	.tkinfo
        /*0018*/ 	.word	0x00000002
        /*0030*/ 	.string	""
        /*0030*/ 	.string	"ptxas"
        /*0030*/ 	.string	"Cuda compilation tools, release 13.0, V13.0.88"
        /*0030*/ 	.string	"Build cuda_13.0.r13.0/compiler.36424714_0"
        /*0030*/ 	.string	"-arch sm_100 -m 64 "



//--------------------- .note.nv.cuinfo           --------------------------
	.section	.note.nv.cuinfo,"",@"SHT_NOTE"
	.sectionflags	@"SHF_NOTE_NV_CUINFO"
        /*0018*/ 	.short	0x0002
        /*001a*/ 	.short	0x0064
        /*001c*/ 	.short	0x0082
	.zero		2


//--------------------- .nv.info                  --------------------------
	.section	.nv.info,"",@"SHT_CUDA_INFO"
	.align	4


	//----- nvinfo : EIATTR_REGCOUNT
	.align		4
        /*0000*/ 	.byte	0x04, 0x2f
        /*0002*/ 	.short	(.L_1 - .L_0)
	.align		4
.L_0:
        /*0004*/ 	.word	index@(_Z13stepping_mainiiPiS_)
        /*0008*/ 	.word	0x0000001c


	//----- nvinfo : EIATTR_FRAME_SIZE
	.align		4
.L_1:
        /*000c*/ 	.byte	0x04, 0x11
        /*000e*/ 	.short	(.L_3 - .L_2)
	.align		4
.L_2:
        /*0010*/ 	.word	index@(_Z13stepping_mainiiPiS_)
        /*0014*/ 	.word	0x000077c8


	//----- nvinfo : EIATTR_MIN_STACK_SIZE
	.align		4
.L_3:
        /*0018*/ 	.byte	0x04, 0x12
        /*001a*/ 	.short	(.L_5 - .L_4)
	.align		4
.L_4:
        /*001c*/ 	.word	index@(_Z13stepping_mainiiPiS_)
        /*0020*/ 	.word	0x000077c8
.L_5:


//--------------------- .nv.compat                --------------------------
	.section	.nv.compat,"",@"SHT_CUDA_COMPAT_INFO"
	.align	4
        /*0000*/ 	.byte	0x02, 0x09, 0x00, 0x00, 0x02, 0x02, 0x01, 0x00, 0x02, 0x05, 0x05, 0x00, 0x03, 0x07, 0x01, 0x01
        /*0010*/ 	.byte	0x02, 0x03, 0x00, 0x00, 0x02, 0x06, 0x01, 0x00, 0x04, 0x0b, 0x08, 0x00, 0x09, 0x00, 0x00, 0x00
        /*0020*/ 	.byte	0x00, 0x00, 0x00, 0x00


//--------------------- .nv.info._Z13stepping_mainiiPiS_ --------------------------
	.section	.nv.info._Z13stepping_mainiiPiS_,"",@"SHT_CUDA_INFO"
	.sectionflags	@""
	.align	4


	//----- nvinfo : EIATTR_CUDA_API_VERSION
	.align		4
        /*0000*/ 	.byte	0x04, 0x37
        /*0002*/ 	.short	(.L_7 - .L_6)
.L_6:
        /*0004*/ 	.word	0x00000082


	//----- nvinfo : EIATTR_KPARAM_INFO
	.align		4
.L_7:
        /*0008*/ 	.byte	0x04, 0x17
        /*000a*/ 	.short	(.L_9 - .L_8)
.L_8:
        /*000c*/ 	.word	0x00000000
        /*0010*/ 	.short	0x0003
        /*0012*/ 	.short	0x0010
        /*0014*/ 	.byte	0x00, 0xf5, 0x21, 0x00


	//----- nvinfo : EIATTR_KPARAM_INFO
	.align		4
.L_9:
        /*0018*/ 	.byte	0x04, 0x17
        /*001a*/ 	.short	(.L_11 - .L_10)
.L_10:
        /*001c*/ 	.word	0x00000000
        /*0020*/ 	.short	0x0002
        /*0022*/ 	.short	0x0008
        /*0024*/ 	.byte	0x00, 0xf5, 0x21, 0x00


	//----- nvinfo : EIATTR_KPARAM_INFO
	.align		4
.L_11:
        /*0028*/ 	.byte	0x04, 0x17
        /*002a*/ 	.short	(.L_13 - .L_12)
.L_12:
        /*002c*/ 	.word	0x00000000
        /*0030*/ 	.short	0x0001
        /*0032*/ 	.short	0x0004
        /*0034*/ 	.byte	0x00, 0xf0, 0x11, 0x00


	//----- nvinfo : EIATTR_KPARAM_INFO
	.align		4
.L_13:
        /*0038*/ 	.byte	0x04, 0x17
        /*003a*/ 	.short	(.L_15 - .L_14)
.L_14:
        /*003c*/ 	.word	0x00000000
        /*0040*/ 	.short	0x0000
        /*0042*/ 	.short	0x0000
        /*0044*/ 	.byte	0x00, 0xf0, 0x11, 0x00


	//----- nvinfo : EIATTR_SPARSE_MMA_MASK
	.align		4
.L_15:
        /*0048*/ 	.byte	0x03, 0x50
        /*004a*/ 	.short	0x0000


	//----- nvinfo : EIATTR_MAXREG_COUNT
	.align		4
        /*004c*/ 	.byte	0x03, 0x1b
        /*004e*/ 	.short	0x00ff


	//----- nvinfo : EIATTR_MERCURY_ISA_VERSION
	.align		4
        /*0050*/ 	.byte	0x03, 0x5f
        /*0052*/ 	.short	0x0101


	//----- nvinfo : EIATTR_VRC_CTA_INIT_COUNT
	.align		4
        /*0054*/ 	.byte	0x02, 0x4a
	.zero		1
	.zero		1


	//----- nvinfo : EIATTR_EXIT_INSTR_OFFSETS
	.align		4
        /*0058*/ 	.byte	0x04, 0x1c
        /*005a*/ 	.short	(.L_17 - .L_16)


	//   ....[0]....
.L_16:
        /*005c*/ 	.word	0x00000080


	//   ....[1]....
        /*0060*/ 	.word	0x00007e20


	//----- nvinfo : EIATTR_CRS_STACK_SIZE
	.align		4
.L_17:
        /*0064*/ 	.byte	0x04, 0x1e
        /*0066*/ 	.short	(.L_19 - .L_18)
.L_18:
        /*0068*/ 	.word	0x00000000


	//----- nvinfo : EIATTR_CBANK_PARAM_SIZE
	.align		4
.L_19:
        /*006c*/ 	.byte	0x03, 0x19
        /*006e*/ 	.short	0x0018


	//----- nvinfo : EIATTR_PARAM_CBANK
	.align		4
        /*0070*/ 	.byte	0x04, 0x0a
        /*0072*/ 	.short	(.L_21 - .L_20)
	.align		4
.L_20:
        /*0074*/ 	.word	index@(.nv.constant0._Z13stepping_mainiiPiS_)
        /*0078*/ 	.short	0x0380
        /*007a*/ 	.short	0x0018


	//----- nvinfo : EIATTR_SW_WAR
	.align		4
.L_21:
        /*007c*/ 	.byte	0x04, 0x36
        /*007e*/ 	.short	(.L_23 - .L_22)
.L_22:
        /*0080*/ 	.word	0x00000008
.L_23:


//--------------------- .nv.callgraph             --------------------------
	.section	.nv.callgraph,"",@"SHT_CUDA_CALLGRAPH"
	.align	4
	.sectionentsize	8
	.align		4
        /*0000*/ 	.word	0x00000000
	.align		4
        /*0004*/ 	.word	0xffffffff
	.align		4
        /*0008*/ 	.word	0x00000000
	.align		4
        /*000c*/ 	.word	0xfffffffe
	.align		4
        /*0010*/ 	.word	0x00000000
	.align		4
        /*0014*/ 	.word	0xfffffffd
	.align		4
        /*0018*/ 	.word	0x00000000
	.align		4
        /*001c*/ 	.word	0xfffffffc


//--------------------- .text._Z13stepping_mainiiPiS_ --------------------------
	.section	.text._Z13stepping_mainiiPiS_,"ax",@progbits
	.align	128
        .global         _Z13stepping_mainiiPiS_
        .type           _Z13stepping_mainiiPiS_,@function
        .size           _Z13stepping_mainiiPiS_,(.L_x_86 - _Z13stepping_mainiiPiS_)
        .other          _Z13stepping_mainiiPiS_,@"STO_CUDA_ENTRY STV_DEFAULT"
_Z13stepping_mainiiPiS_:
.text._Z13stepping_mainiiPiS_:
[----:B------:R-:W0:Y:S01]  /*0000*/  LDC R1, c[0x0][0x37c] ;  /* 0x0000df00ff017b82 */ /* 0x000e220000000800 */
[----:B------:R-:W1:Y:S07]  /*0010*/  S2R R0, SR_TID.X ;  /* 0x0000000000007919 */ /* 0x000e6e0000002100 */
[----:B------:R-:W1:Y:S01]  /*0020*/  S2UR UR4, SR_CTAID.X ;  /* 0x00000000000479c3 */ /* 0x000e620000002500 */
[----:B------:R-:W2:Y:S01]  /*0030*/  LDCU UR5, c[0x0][0x380] ;  /* 0x00007000ff0577ac */ /* 0x000ea20008000800 */
[----:B0-----:R-:W-:-:S06]  /*0040*/  VIADD R1, R1, 0xffff8838 ;  /* 0xffff883801017836 */ /* 0x001fcc0000000000 */
[----:B------:R-:W1:Y:S02]  /*0050*/  LDC R11, c[0x0][0x360] ;  /* 0x0000d800ff0b7b82 */ /* 0x000e640000000800 */
[----:B-1----:R-:W-:-:S05]  /*0060*/  IMAD R0, R11, UR4, R0 ;  /* 0x000000040b007c24 */ /* 0x002fca000f8e0200 */
[----:B--2---:R-:W-:-:S13]  /*0070*/  ISETP.GE.AND P0, PT, R0, UR5, PT ;  /* 0x0000000500007c0c */ /* 0x004fda000bf06270 */
[----:B------:R-:W-:Y:S05]  /*0080*/  @P0 EXIT ;  /* 0x000000000000094d */ /* 0x000fea0003800000 */
[----:B------:R-:W0:Y:S01]  /*0090*/  LDCU UR4, c[0x0][0x370] ;  /* 0x00006e00ff0477ac */ /* 0x000e220008000800 */
[----:B------:R-:W-:Y:S01]  /*00a0*/  IMAD.MOV.U32 R2, RZ, RZ, 0x1 ;  /* 0x00000001ff027424 */ /* 0x000fe200078e00ff */
[----:B------:R-:W-:Y:S01]  /*00b0*/  IADD3 R9, PT, PT, R1, 0x2730, RZ ;  /* 0x0000273001097810 */ /* 0x000fe20007ffe0ff */
[----:B------:R-:W1:Y:S01]  /*00c0*/  LDCU.64 UR6, c[0x0][0x358] ;  /* 0x00006b00ff0677ac */ /* 0x000e620008000a00 */
[----:B0-----:R-:W-:-:S07]  /*00d0*/  IMAD R11, R11, UR4, RZ ;  /* 0x000000040b0b7c24 */ /* 0x001fce000f8e02ff */
.L_x_84:
[----:B------:R-:W-:Y:S01]  /*00e0*/  LOP3.LUT P0, RZ, R2, 0xff, RZ, 0xc0, !PT ;  /* 0x000000ff02ff7812 */ /* 0x000fe2000780c0ff */
[----:B------:R-:W-:-:S12]  /*00f0*/  BSSY.RECONVERGENT B0, `(.L_x_0) ;  /* 0x0000387000007945 */ /* 0x000fd80003800200 */
[----:B012---:R-:W-:Y:S05]  /*0100*/  @!P0 BRA `(.L_x_1) ;  /* 0x0000003800148947 */ /* 0x007fea0003800000 */
[----:B------:R-:W-:Y:S01]  /*0110*/  HFMA2 R7, -RZ, RZ, 0, 2.920627593994140625e-06 ;  /* 0x00000031ff077431 */ /* 0x000fe200000001ff */
[----:B------:R-:W-:Y:S01]  /*0120*/  MOV R4, 0xffffffcf ;  /* 0xffffffcf00047802 */ /* 0x000fe20000000f00 */
[----:B------:R-:W-:Y:S01]  /*0130*/  IMAD.MOV.U32 R5, RZ, RZ, -0x1 ;  /* 0xffffffffff057424 */ /* 0x000fe200078e00ff */
[----:B------:R-:W-:Y:S01]  /*0140*/  STL.U16 [R1+0x3b82], RZ ;  /* 0x003b82ff01007387 */ /* 0x000fe20000100400 */
[----:B------:R-:W-:Y:S01]  /*0150*/  IMAD.MOV.U32 R6, RZ, RZ, 0x1 ;  /* 0x00000001ff067424 */ /* 0x000fe200078e00ff */
[----:B------:R-:W-:Y:S01]  /*0160*/  UMOV UR4, 0x4 ;  /* 0x0000000400047882 */ /* 0x000fe20000000000 */
[----:B------:R-:W-:Y:S01]  /*0170*/  IMAD.MOV.U32 R12, RZ, RZ, 0x32 ;  /* 0x00000032ff0c7424 */ /* 0x000fe200078e00ff */
[----:B------:R-:W-:Y:S01]  /*0180*/  STL.64 [R1+0x8], R4 ;  /* 0x0000080401007387 */ /* 0x000fe20000100a00 */
[----:B------:R-:W-:Y:S02]  /*0190*/  IMAD.MOV.U32 R13, RZ, RZ, 0x33 ;  /* 0x00000033ff0d7424 */ /* 0x000fe400078e00ff */
[----:B------:R-:W-:Y:S01]  /*01a0*/  IMAD.MOV.U32 R2, RZ, RZ, -0x33 ;  /* 0xffffffcdff027424 */ /* 0x000fe200078e00ff */
[----:B------:R-:W-:Y:S01]  /*01b0*/  STL.64 [R1+0x10], R6 ;  /* 0x0000100601007387 */ /* 0x000fe20000100a00 */
[----:B------:R-:W-:-:S03]  /*01c0*/  IMAD.MOV.U32 R3, RZ, RZ, -0x32 ;  /* 0xffffffceff037424 */ /* 0x000fc600078e00ff */
[----:B------:R-:W-:Y:S04]  /*01d0*/  STL.64 [R1+0x18], R12 ;  /* 0x0000180c01007387 */ /* 0x000fe80000100a00 */
[----:B------:R-:W-:Y:S04]  /*01e0*/  STL [R1+0x4fd4], RZ ;  /* 0x004fd4ff01007387 */ /* 0x000fe80000100800 */
[----:B------:R-:W-:Y:S04]  /*01f0*/  STL [R1+0x6434], RZ ;  /* 0x006434ff01007387 */ /* 0x000fe80000100800 */
[----:B------:R-:W-:Y:S04]  /*0200*/  STL [R1+0x3b84], RZ ;  /* 0x003b84ff01007387 */ /* 0x000fe80000100800 */
[----:B------:R-:W-:Y:S04]  /*0210*/  STL.64 [R1+0x20], RZ ;  /* 0x000020ff01007387 */ /* 0x000fe80000100a00 */
[----:B------:R-:W-:Y:S04]  /*0220*/  STL.64 [R1+0x13a8], RZ ;  /* 0x0013a8ff01007387 */ /* 0x000fe80000100a00 */
[----:B------:R-:W-:Y:S04]  /*0230*/  STL.U16 [R1+0x3b88], RZ ;  /* 0x003b88ff01007387 */ /* 0x000fe80000100400 */
[----:B------:R-:W-:Y:S04]  /*0240*/  STL.64 [R1+0x2730], RZ ;  /* 0x002730ff01007387 */ /* 0x000fe80000100a00 */
[----:B------:R-:W-:Y:S04]  /*0250*/  STL [R1+0x4fd8], RZ ;  /* 0x004fd8ff01007387 */ /* 0x000fe80000100800 */
[----:B------:R-:W-:Y:S04]  /*0260*/  STL [R1+0x6438], RZ ;  /* 0x006438ff01007387 */ /* 0x000fe80000100800 */
[----:B------:R0:W-:Y:S02]  /*0270*/  STL.64 [R1], R2 ;  /* 0x0000000201007387 */ /* 0x0001e40000100a00 */
[----:B0-----:R-:W-:-:S07]  /*0280*/  IADD3 R2, PT, PT, R1, 0x3b8a, RZ ;  /* 0x00003b8a01027810 */ /* 0x001fce0007ffe0ff */
.L_x_2:
[----:B------:R-:W-:Y:S01]  /*0290*/  UIADD3 UR4, UPT, UPT, UR4, 0x40, URZ ;  /* 0x0000004004047890 */ /* 0x000fe2000fffe0ff */
[----:B------:R-:W-:Y:S03]  /*02a0*/  STL.U16 [R2], RZ ;  /* 0x000000ff02007387 */ /* 0x000fe60000100400 */
[----:B------:R-:W-:Y:S01]  /*02b0*/  UISETP.NE.AND UP0, UPT, UR4, 0x9c4, UPT ;  /* 0x000009c40400788c */ /* 0x000fe2000bf05270 */
[----:B------:R-:W-:Y:S04]  /*02c0*/  STL [R2+0x1452], RZ ;  /* 0x001452ff02007387 */ /* 0x000fe80000100800 */
[----:B------:R-:W-:Y:S04]  /*02d0*/  STL [R2+0x28b2], RZ ;  /* 0x0028b2ff02007387 */ /* 0x000fe80000100800 */
[----:B------:R-:W-:Y:S04]  /*02e0*/  STL [R2+0x2], RZ ;  /* 0x000002ff02007387 */ /* 0x000fe80000100800 */
[----:B------:R-:W-:Y:S04]  /*02f0*/  STL.64 [R2+-0x3b62], RZ ;  /* 0xffc49eff02007387 */ /* 0x000fe80000100a00 */
[----:B------:R-:W-:Y:S04]  /*0300*/  STL.64 [R2+-0x27da], RZ ;  /* 0xffd826ff02007387 */ /* 0x000fe80000100a00 */
[----:B------:R-:W-:Y:S04]  /*0310*/  STL.U16 [R2+0x6], RZ ;  /* 0x000006ff02007387 */ /* 0x000fe80000100400 */
[----:B------:R-:W-:Y:S04]  /*0320*/  STL.64 [R2+-0x1452], RZ ;  /* 0xffebaeff02007387 */ /* 0x000fe80000100a00 */
[----:B------:R-:W-:Y:S04]  /*0330*/  STL [R2+0x1456], RZ ;  /* 0x001456ff02007387 */ /* 0x000fe80000100800 */
[----:B------:R-:W-:Y:S04]  /*0340*/  STL [R2+0x28b6], RZ ;  /* 0x0028b6ff02007387 */ /* 0x000fe80000100800 */
[----:B------:R-:W-:Y:S04]  /*0350*/  STL.U16 [R2+0x8], RZ ;  /* 0x000008ff02007387 */ /* 0x000fe80000100400 */
        /* <DEDUP_REMOVED lines=148> */
[----:B------:R0:W-:Y:S02]  /*0ca0*/  STL [R2+0x292e], RZ ;  /* 0x00292eff02007387 */ /* 0x0001e40000100800 */
[----:B0-----:R-:W-:Y:S01]  /*0cb0*/  VIADD R2, R2, 0x80 ;  /* 0x0000008002027836 */ /* 0x001fe20000000000 */
[----:B------:R-:W-:Y:S06]  /*0cc0*/  BRA.U UP0, `(.L_x_2) ;  /* 0xfffffff500707547 */ /* 0x000fec000b83ffff */
[----:B------:R-:W-:Y:S01]  /*0cd0*/  IMAD.MOV.U32 R4, RZ, RZ, 0x9c809c7 ;  /* 0x09c809c7ff047424 */ /* 0x000fe200078e00ff */
[----:B------:R-:W-:Y:S01]  /*0ce0*/  MOV R6, 0x9c909c8 ;  /* 0x09c909c800067802 */ /* 0x000fe20000000f00 */
[----:B------:R-:W-:Y:S02]  /*0cf0*/  IMAD.MOV.U32 R5, RZ, RZ, 0x9ca09c9 ;  /* 0x09ca09c9ff057424 */ /* 0x000fe400078e00ff */
[----:B------:R-:W-:Y:S02]  /*0d00*/  HFMA2 R3, -RZ, RZ, 0.00017631053924560546875, 0.0001761913299560546875 ;  /* 0x09c709c6ff037431 */ /* 0x000fe400000001ff */
[----:B------:R-:W-:Y:S02]  /*0d10*/  IMAD.MOV.U32 R7, RZ, RZ, 0x9cb09ca ;  /* 0x09cb09caff077424 */ /* 0x000fe400078e00ff */
[----:B------:R-:W-:Y:S02]  /*0d20*/  HFMA2 R13, -RZ, RZ, 0.0001771450042724609375, 0.00017702579498291015625 ;  /* 0x09ce09cdff0d7431 */ /* 0x000fe400000001ff */
[----:B------:R-:W-:Y:S01]  /*0d30*/  IMAD.MOV.U32 R2, RZ, RZ, 0x9c509c4 ;  /* 0x09c509c4ff027424 */ /* 0x000fe200078e00ff */
[----:B------:R0:W-:Y:S01]  /*0d40*/  STL.64 [R1+0x4f10], R4 ;  /* 0x004f100401007387 */ /* 0x0001e20000100a00 */
[----:B------:R-:W-:Y:S01]  /*0d50*/  IMAD.MOV.U32 R12, RZ, RZ, 0x9cc09cb ;  /* 0x09cc09cbff0c7424 */ /* 0x000fe200078e00ff */
[----:B------:R-:W-:Y:S01]  /*0d60*/  MOV R16, 0x9d009cf ;  /* 0x09d009cf00107802 */ /* 0x000fe20000000f00 */
[----:B------:R-:W-:Y:S01]  /*0d70*/  IMAD.MOV.U32 R17, RZ, RZ, 0x9d209d1 ;  /* 0x09d209d1ff117424 */ /* 0x000fe200078e00ff */
[----:B------:R2:W-:Y:S01]  /*0d80*/  STL.64 [R1+0x3ac0], R6 ;  /* 0x003ac00601007387 */ /* 0x0005e20000100a00 */
[----:B------:R-:W-:-:S02]  /*0d90*/  IMAD.MOV.U32 R14, RZ, RZ, 0x9cd09cc ;  /* 0x09cd09ccff0e7424 */ /* 0x000fc400078e00ff */
[----:B------:R-:W-:Y:S02]  /*0da0*/  HFMA2 R19, -RZ, RZ, 0.00017774105072021484375, 0.0001776218414306640625 ;  /* 0x09d309d2ff137431 */ /* 0x000fe400000001ff */
[----:B------:R-:W-:Y:S01]  /*0db0*/  IMAD.MOV.U32 R15, RZ, RZ, 0x9cf09ce ;  /* 0x09cf09ceff0f7424 */ /* 0x000fe200078e00ff */
[----:B------:R3:W-:Y:S01]  /*0dc0*/  STL.64 [R1+0x3ab8], R2 ;  /* 0x003ab80201007387 */ /* 0x0007e20000100a00 */
[----:B------:R-:W-:Y:S01]  /*0dd0*/  IMAD.MOV.U32 R20, RZ, RZ, 0x9d409d3 ;  /* 0x09d409d3ff147424 */ /* 0x000fe200078e00ff */
[----:B------:R-:W4:Y:S01]  /*0de0*/  LDCU UR4, c[0x0][0x384] ;  /* 0x00007080ff0477ac */ /* 0x000f220008000800 */
[----:B------:R-:W-:Y:S02]  /*0df0*/  IMAD.MOV.U32 R21, RZ, RZ, 0x9d609d5 ;  /* 0x09d609d5ff157424 */ /* 0x000fe400078e00ff */
[----:B0-----:R-:W-:Y:S02]  /*0e00*/  HFMA2 R5, -RZ, RZ, 0.0001785755157470703125, 0.00017845630645751953125 ;  /* 0x09da09d9ff057431 */ /* 0x001fe400000001ff */
[----:B------:R-:W-:Y:S01]  /*0e10*/  IMAD.MOV.U32 R4, RZ, RZ, 0x9d809d7 ;  /* 0x09d809d7ff047424 */ /* 0x000fe200078e00ff */
[----:B------:R0:W-:Y:S01]  /*0e20*/  STL.64 [R1+0x4f18], R12 ;  /* 0x004f180c01007387 */ /* 0x0001e20000100a00 */
[----:B------:R-:W-:Y:S01]  /*0e30*/  IMAD.MOV.U32 R18, RZ, RZ, 0x9d109d0 ;  /* 0x09d109d0ff127424 */ /* 0x000fe200078e00ff */
[----:B------:R-:W-:Y:S01]  /*0e40*/  MOV R24, 0xa240a23 ;  /* 0x0a240a2300187802 */ /* 0x000fe20000000f00 */
[----:B--2---:R-:W-:Y:S01]  /*0e50*/  IMAD.MOV.U32 R6, RZ, RZ, 0x9d909d8 ;  /* 0x09d909d8ff067424 */ /* 0x004fe200078e00ff */
[----:B------:R2:W-:Y:S01]  /*0e60*/  STL.64 [R1+0x4f20], R16 ;  /* 0x004f201001007387 */ /* 0x0005e20000100a00 */
[----:B------:R-:W-:Y:S01]  /*0e70*/  IMAD.MOV.U32 R7, RZ, RZ, 0x9db09da ;  /* 0x09db09daff077424 */ /* 0x000fe200078e00ff */
[----:B---3--:R-:W-:Y:S01]  /*0e80*/  MOV R2, 0x9d509d4 ;  /* 0x09d509d400027802 */ /* 0x008fe20000000f00 */
[----:B------:R-:W-:Y:S01]  /*0e90*/  IMAD.MOV.U32 R3, RZ, RZ, 0x9d709d6 ;  /* 0x09d709d6ff037424 */ /* 0x000fe200078e00ff */
[----:B------:R3:W-:Y:S01]  /*0ea0*/  STL.64 [R1+0x4f30], R4 ;  /* 0x004f300401007387 */ /* 0x0007e20000100a00 */
[----:B------:R-:W-:-:S02]  /*0eb0*/  IMAD.MOV.U32 R22, RZ, RZ, 0xa210a20 ;  /* 0x0a210a20ff167424 */ /* 0x000fc400078e00ff */
[----:B------:R-:W-:Y:S01]  /*0ec0*/  IMAD.MOV.U32 R23, RZ, RZ, 0xa230a22 ;  /* 0x0a230a22ff177424 */ /* 0x000fe200078e00ff */
[----:B------:R5:W-:Y:S01]  /*0ed0*/  STL.64 [R1+0x3ae0], R6 ;  /* 0x003ae00601007387 */ /* 0x000be20000100a00 */
[----:B0-----:R-:W-:Y:S01]  /*0ee0*/  MOV R12, 0x9dc09db ;  /* 0x09dc09db000c7802 */ /* 0x001fe20000000f00 */
[----:B------:R-:W-:Y:S01]  /*0ef0*/  IMAD.MOV.U32 R13, RZ, RZ, 0x9de09dd ;  /* 0x09de09ddff0d7424 */ /* 0x000fe200078e00ff */
[----:B----4-:R-:W-:Y:S01]  /*0f00*/  UISETP.GE.AND UP0, UPT, UR4, 0x1, UPT ;  /* 0x000000010400788c */ /* 0x010fe2000bf06270 */
[----:B--2---:R-:W-:Y:S01]  /*0f10*/  IMAD.MOV.U32 R16, RZ, RZ, 0x9e009df ;  /* 0x09e009dfff107424 */ /* 0x004fe200078e00ff */
[----:B------:R0:W-:Y:S01]  /*0f20*/  STL.64 [R1+0x3ac8], R14 ;  /* 0x003ac80e01007387 */ /* 0x0001e20000100a00 */
[----:B------:R-:W-:Y:S01]  /*0f30*/  IMAD.MOV.U32 R17, RZ, RZ, 0x9e209e1 ;  /* 0x09e209e1ff117424 */ /* 0x000fe200078e00ff */
[----:B---3--:R-:W-:Y:S01]  /*0f40*/  MOV R4, 0x9e809e7 ;  /* 0x09e809e700047802 */ /* 0x008fe20000000f00 */
[----:B------:R-:W-:Y:S01]  /*0f50*/  IMAD.MOV.U32 R5, RZ, RZ, 0x9ea09e9 ;  /* 0x09ea09e9ff057424 */ /* 0x000fe200078e00ff */
[----:B------:R2:W-:Y:S01]  /*0f60*/  STL.64 [R1+0x3ad8], R2 ;  /* 0x003ad80201007387 */ /* 0x0005e20000100a00 */
[----:B------:R-:W-:-:S02]  /*0f70*/  IMAD.MOV.U32 R25, RZ, RZ, 0xa260a25 ;  /* 0x0a260a25ff197424 */ /* 0x000fc400078e00ff */
[----:B-----5:R-:W-:Y:S02]  /*0f80*/  HFMA2 R7, -RZ, RZ, 0.00018060207366943359375, 0.0001804828643798828125 ;  /* 0x09eb09eaff077431 */ /* 0x020fe400000001ff */
[----:B------:R-:W-:Y:S01]  /*0f90*/  IMAD.MOV.U32 R6, RZ, RZ, 0x9e909e8 ;  /* 0x09e909e8ff067424 */ /* 0x000fe200078e00ff */
[----:B------:R3:W-:Y:S01]  /*0fa0*/  STL.64 [R1+0x4f28], R20 ;  /* 0x004f281401007387 */ /* 0x0007e20000100a00 */
[----:B------:R-:W-:Y:S02]  /*0fb0*/  IMAD.MOV.U32 R8, RZ, RZ, 0xa280a27 ;  /* 0x0a280a27ff087424 */ /* 0x000fe400078e00ff */
[----:B0-----:R-:W-:Y:S02]  /*0fc0*/  HFMA2 R15, -RZ, RZ, 0.00017917156219482421875, 0.0001790523529052734375 ;  /* 0x09df09deff0f7431 */ /* 0x001fe400000001ff */
[----:B------:R-:W-:Y:S01]  /*0fd0*/  IMAD.MOV.U32 R14, RZ, RZ, 0x9dd09dc ;  /* 0x09dd09dcff0e7424 */ /* 0x000fe200078e00ff */
[----:B------:R0:W-:Y:S01]  /*0fe0*/  STL.64 [R1+0x4f38], R12 ;  /* 0x004f380c01007387 */ /* 0x0001e20000100a00 */
[----:B------:R-:W-:Y:S01]  /*0ff0*/  IMAD.MOV.U32 R10, RZ, RZ, 0x2 ;  /* 0x00000002ff0a7424 */ /* 0x000fe200078e00ff */
[----:B--2---:R-:W-:Y:S01]  /*1000*/  MOV R2, 0x9e109e0 ;  /* 0x09e109e000027802 */ /* 0x004fe20000000f00 */
[----:B------:R-:W-:Y:S01]  /*1010*/  IMAD.MOV.U32 R3, RZ, RZ, 0x9e309e2 ;  /* 0x09e309e2ff037424 */ /* 0x000fe200078e00ff */
[----:B------:R2:W-:Y:S01]  /*1020*/  STL.64 [R1+0x4f40], R16 ;  /* 0x004f401001007387 */ /* 0x0005e20000100a00 */
[----:B---3--:R-:W-:-:S03]  /*1030*/  IMAD.MOV.U32 R20, RZ, RZ, 0x9e509e4 ;  /* 0x09e509e4ff147424 */ /* 0x008fc600078e00ff */
[----:B------:R3:W-:Y:S01]  /*1040*/  STL.64 [R1+0x4f50], R4 ;  /* 0x004f500401007387 */ /* 0x0007e20000100a00 */
[----:B------:R-:W-:Y:S02]  /*1050*/  IMAD.MOV.U32 R21, RZ, RZ, 0x9e709e6 ;  /* 0x09e709e6ff157424 */ /* 0x000fe400078e00ff */
[----:B0-----:R-:W-:Y:S01]  /*1060*/  IMAD.MOV.U32 R12, RZ, RZ, 0x9ec09eb ;  /* 0x09ec09ebff0c7424 */ /* 0x001fe200078e00ff */
[----:B------:R0:W-:Y:S01]  /*1070*/  STL.64 [R1+0x3b00], R6 ;  /* 0x003b000601007387 */ /* 0x0001e20000100a00 */
[----:B------:R-:W-:Y:S02]  /*1080*/  IMAD.MOV.U32 R13, RZ, RZ, 0x9ee09ed ;  /* 0x09ee09edff0d7424 */ /* 0x000fe400078e00ff */
[----:B--2---:R-:W-:Y:S01]  /*1090*/  HFMA2 R17, -RZ, RZ, 0.0001814365386962890625, 0.00018131732940673828125 ;  /* 0x09f209f1ff117431 */ /* 0x004fe200000001ff */
[----:B------:R2:W-:Y:S01]  /*10a0*/  STL.64 [R1+0x3ad0], R18 ;  /* 0x003ad01201007387 */ /* 0x0005e20000100a00 */
[----:B------:R-:W-:Y:S02]  /*10b0*/  IMAD.MOV.U32 R16, RZ, RZ, 0x9f009ef ;  /* 0x09f009efff107424 */ /* 0x000fe400078e00ff */
[----:B---3--:R-:W-:-:S02]  /*10c0*/  HFMA2 R5, -RZ, RZ, 0.00018203258514404296875, 0.0001819133758544921875 ;  /* 0x09f709f6ff057431 */ /* 0x008fc400000001ff */
[----:B------:R-:W-:Y:S01]  /*10d0*/  IMAD.MOV.U32 R4, RZ, RZ, 0x9f509f4 ;  /* 0x09f509f4ff047424 */ /* 0x000fe200078e00ff */
[----:B------:R3:W-:Y:S01]  /*10e0*/  STL.64 [R1+0x3ae8], R14 ;  /* 0x003ae80e01007387 */ /* 0x0007e20000100a00 */
[----:B0-----:R-:W-:Y:S02]  /*10f0*/  IMAD.MOV.U32 R6, RZ, RZ, 0x9f809f7 ;  /* 0x09f809f7ff067424 */ /* 0x001fe400078e00ff */
[----:B------:R-:W-:Y:S01]  /*1100*/  IMAD.MOV.U32 R7, RZ, RZ, 0x9fa09f9 ;  /* 0x09fa09f9ff077424 */ /* 0x000fe200078e00ff */
[----:B------:R0:W-:Y:S01]  /*1110*/  STL.64 [R1+0x3af0], R2 ;  /* 0x003af00201007387 */ /* 0x0001e20000100a00 */
[----:B--2---:R-:W-:Y:S02]  /*1120*/  HFMA2 R19, -RZ, RZ, 0.0001800060272216796875, 0.00017988681793212890625 ;  /* 0x09e609e5ff137431 */ /* 0x004fe400000001ff */
[----:B------:R-:W-:Y:S01]  /*1130*/  IMAD.MOV.U32 R18, RZ, RZ, 0x9e409e3 ;  /* 0x09e409e3ff127424 */ /* 0x000fe200078e00ff */
[----:B------:R2:W-:Y:S01]  /*1140*/  STL.64 [R1+0x3af8], R20 ;  /* 0x003af81401007387 */ /* 0x0005e20000100a00 */
[----:B---3--:R-:W-:Y:S01]  /*1150*/  MOV R14, 0x9ed09ec ;  /* 0x09ed09ec000e7802 */ /* 0x008fe20000000f00 */
[----:B------:R-:W-:-:S02]  /*1160*/  IMAD.MOV.U32 R15, RZ, RZ, 0x9ef09ee ;  /* 0x09ef09eeff0f7424 */ /* 0x000fc400078e00ff */
[----:B------:R3:W-:Y:S01]  /*1170*/  STL.64 [R1+0x4f58], R12 ;  /* 0x004f580c01007387 */ /* 0x0007e20000100a00 */
[----:B0-----:R-:W-:-:S03]  /*1180*/  IMAD.MOV.U32 R2, RZ, RZ, 0x9f109f0 ;  /* 0x09f109f0ff027424 */ /* 0x001fc600078e00ff */
[----:B------:R0:W-:Y:S01]  /*1190*/  STL.64 [R1+0x4f70], R6 ;  /* 0x004f700601007387 */ /* 0x0001e20000100a00 */
[----:B------:R-:W-:Y:S01]  /*11a0*/  IMAD.MOV.U32 R3, RZ, RZ, 0x9f309f2 ;  /* 0x09f309f2ff037424 */ /* 0x000fe200078e00ff */
[----:B--2---:R-:W-:Y:S01]  /*11b0*/  MOV R20, 0x9f909f8 ;  /* 0x09f909f800147802 */ /* 0x004fe20000000f00 */
[----:B------:R-:W-:Y:S01]  /*11c0*/  IMAD.MOV.U32 R21, RZ, RZ, 0x9fb09fa ;  /* 0x09fb09faff157424 */ /* 0x000fe200078e00ff */
[----:B------:R2:W-:Y:S01]  /*11d0*/  STL.64 [R1+0x4f60], R16 ;  /* 0x004f601001007387 */ /* 0x0005e20000100a00 */
[----:B---3--:R-:W-:-:S03]  /*11e0*/  HFMA2 R13, -RZ, RZ, 0.0001828670501708984375, 0.00018274784088134765625 ;  /* 0x09fe09fdff0d7431 */ /* 0x008fc600000001ff */
[----:B------:R3:W-:Y:S01]  /*11f0*/  STL.64 [R1+0x3b18], R4 ;  /* 0x003b180401007387 */ /* 0x0007e20000100a00 */
[----:B------:R-:W-:Y:S02]  /*1200*/  IMAD.MOV.U32 R12, RZ, RZ, 0x9fc09fb ;  /* 0x09fc09fbff0c7424 */ /* 0x000fe400078e00ff */
[----:B0-----:R-:W-:Y:S02]  /*1210*/  HFMA2 R7, -RZ, RZ, 0.0001842975616455078125, 0.00018417835235595703125 ;  /* 0x0a0a0a09ff077431 */ /* 0x001fe400000001ff */
[----:B------:R-:W-:Y:S01]  /*1220*/  IMAD.MOV.U32 R6, RZ, RZ, 0xa080a07 ;  /* 0x0a080a07ff067424 */ /* 0x000fe200078e00ff */
[----:B------:R0:W-:Y:S01]  /*1230*/  STL.64 [R1+0x4f48], R18 ;  /* 0x004f481201007387 */ /* 0x0001e20000100a00 */
[----:B--2---:R-:W-:-:S03]  /*1240*/  HFMA2 R17, -RZ, RZ, 0.00018346309661865234375, 0.0001833438873291015625 ;  /* 0x0a030a02ff117431 */ /* 0x004fc600000001ff */
[----:B------:R2:W-:Y:S01]  /*1250*/  STL.64 [R1+0x3b08], R14 ;  /* 0x003b080e01007387 */ /* 0x0005e20000100a00 */
[----:B------:R-:W-:Y:S01]  /*1260*/  IMAD.MOV.U32 R16, RZ, RZ, 0xa010a00 ;  /* 0x0a010a00ff107424 */ /* 0x000fe200078e00ff */
[----:B---3--:R-:W-:Y:S01]  /*1270*/  MOV R4, 0xa050a04 ;  /* 0x0a050a0400047802 */ /* 0x008fe20000000f00 */
[----:B------:R-:W-:Y:S01]  /*1280*/  IMAD.MOV.U32 R5, RZ, RZ, 0xa070a06 ;  /* 0x0a070a06ff057424 */ /* 0x000fe200078e00ff */
[----:B------:R3:W-:Y:S01]  /*1290*/  STL.64 [R1+0x3b10], R2 ;  /* 0x003b100201007387 */ /* 0x0007e20000100a00 */
[----:B0-----:R-:W-:Y:S01]  /*12a0*/  MOV R18, 0x9f409f3 ;  /* 0x09f409f300127802 */ /* 0x001fe20000000f00 */
[----:B------:R-:W-:Y:S02]  /*12b0*/  IMAD.MOV.U32 R19, RZ, RZ, 0x9f609f5 ;  /* 0x09f609f5ff137424 */ /* 0x000fe400078e00ff */
[----:B------:R0:W-:Y:S01]  /*12c0*/  STL.64 [R1+0x3b20], R20 ;  /* 0x003b201401007387 */ /* 0x0001e20000100a00 */
[----:B--2---:R-:W-:Y:S02]  /*12d0*/  IMAD.MOV.U32 R14, RZ, RZ, 0x9fd09fc ;  /* 0x09fd09fcff0e7424 */ /* 0x004fe400078e00ff */
[----:B------:R-:W-:Y:S01]  /*12e0*/  IMAD.MOV.U32 R15, RZ, RZ, 0x9ff09fe ;  /* 0x09ff09feff0f7424 */ /* 0x000fe200078e00ff */
[----:B------:R2:W-:Y:S01]  /*12f0*/  STL.64 [R1+0x4f78], R12 ;  /* 0x004f780c01007387 */ /* 0x0005e20000100a00 */
[----:B---3--:R-:W-:Y:S01]  /*1300*/  MOV R2, 0xa0009ff ;  /* 0x0a0009ff00027802 */ /* 0x008fe20000000f00 */
[----:B------:R-:W-:-:S02]  /*1310*/  IMAD.MOV.U32 R3, RZ, RZ, 0xa020a01 ;  /* 0x0a020a01ff037424 */ /* 0x000fc400078e00ff */
[----:B------:R3:W-:Y:S01]  /*1320*/  STL.64 [R1+0x3b38], R4 ;  /* 0x003b380401007387 */ /* 0x0007e20000100a00 */
[----:B0-----:R-:W-:-:S03]  /*1330*/  HFMA2 R21, -RZ, RZ, 0.00018489360809326171875, 0.0001847743988037109375 ;  /* 0x0a0f0a0eff157431 */ /* 0x001fc600000001ff */
[----:B------:R0:W-:Y:S01]  /*1340*/  STL.64 [R1+0x4f90], R6 ;  /* 0x004f900601007387 */ /* 0x0001e20000100a00 */
[----:B------:R-:W-:Y:S02]  /*1350*/  IMAD.MOV.U32 R20, RZ, RZ, 0xa0d0a0c ;  /* 0x0a0d0a0cff147424 */ /* 0x000fe400078e00ff */
[----:B--2---:R-:W-:Y:S01]  /*1360*/  IMAD.MOV.U32 R12, RZ, RZ, 0xa090a08 ;  /* 0x0a090a08ff0c7424 */ /* 0x004fe200078e00ff */
[----:B------:R2:W-:Y:S01]  /*1370*/  STL.64 [R1+0x4f68], R18 ;  /* 0x004f681201007387 */ /* 0x0005e20000100a00 */
[----:B------:R-:W-:Y:S02]  /*1380*/  IMAD.MOV.U32 R13, RZ, RZ, 0xa0b0a0a ;  /* 0x0a0b0a0aff0d7424 */ /* 0x000fe400078e00ff */
[----:B---3--:R-:W-:Y:S01]  /*1390*/  HFMA2 R5, -RZ, RZ, 0.0001857280731201171875, 0.00018560886383056640625 ;  /* 0x0a160a15ff057431 */ /* 0x008fe200000001ff */
[----:B------:R3:W-:Y:S01]  /*13a0*/  STL.64 [R1+0x3b28], R14 ;  /* 0x003b280e01007387 */ /* 0x0007e20000100a00 */
[----:B------:R-:W-:Y:S02]  /*13b0*/  IMAD.MOV.U32 R4, RZ, RZ, 0xa140a13 ;  /* 0x0a140a13ff047424 */ /* 0x000fe400078e00ff */
[----:B0-----:R-:W-:Y:S01]  /*13c0*/  IMAD.MOV.U32 R6, RZ, RZ, 0xa150a14 ;  /* 0x0a150a14ff067424 */ /* 0x001fe200078e00ff */
[----:B------:R0:W-:Y:S01]  /*13d0*/  STL.64 [R1+0x4f80], R2 ;  /* 0x004f800201007387 */ /* 0x0001e20000100a00 */
[----:B------:R-:W-:-:S03]  /*13e0*/  IMAD.MOV.U32 R7, RZ, RZ, 0xa170a16 ;  /* 0x0a170a16ff077424 */ /* 0x000fc600078e00ff */
[----:B------:R4:W-:Y:S01]  /*13f0*/  STL.64 [R1+0x3b30], R16 ;  /* 0x003b301001007387 */ /* 0x0009e20000100a00 */
[----:B--2---:R-:W-:Y:S02]  /*1400*/  IMAD.MOV.U32 R18, RZ, RZ, 0xa040a03 ;  /* 0x0a040a03ff127424 */ /* 0x004fe400078e00ff */
[----:B------:R-:W-:Y:S01]  /*1410*/  IMAD.MOV.U32 R19, RZ, RZ, 0xa060a05 ;  /* 0x0a060a05ff137424 */ /* 0x000fe200078e00ff */
[----:B---3--:R-:W-:Y:S01]  /*1420*/  MOV R14, 0xa0c0a0b ;  /* 0x0a0c0a0b000e7802 */ /* 0x008fe20000000f00 */
[----:B------:R-:W-:Y:S01]  /*1430*/  IMAD.MOV.U32 R15, RZ, RZ, 0xa0e0a0d ;  /* 0x0a0e0a0dff0f7424 */ /* 0x000fe200078e00ff */
[----:B------:R2:W-:Y:S01]  /*1440*/  STL.64 [R1+0x3b40], R12 ;  /* 0x003b400c01007387 */ /* 0x0005e20000100a00 */
[----:B0-----:R-:W-:Y:S02]  /*1450*/  IMAD.MOV.U32 R2, RZ, RZ, 0xa100a0f ;  /* 0x0a100a0fff027424 */ /* 0x001fe400078e00ff */
[----:B------:R-:W-:Y:S01]  /*1460*/  IMAD.MOV.U32 R3, RZ, RZ, 0xa120a11 ;  /* 0x0a120a11ff037424 */ /* 0x000fe200078e00ff */
[----:B------:R0:W-:Y:S01]  /*1470*/  STL.64 [R1+0x3b48], R20 ;  /* 0x003b481401007387 */ /* 0x0001e20000100a00 */
[----:B----4-:R-:W-:Y:S01]  /*1480*/  MOV R16, 0xa110a10 ;  /* 0x0a110a1000107802 */ /* 0x010fe20000000f00 */
[----:B------:R-:W-:-:S02]  /*1490*/  IMAD.MOV.U32 R17, RZ, RZ, 0xa130a12 ;  /* 0x0a130a12ff117424 */ /* 0x000fc400078e00ff */
[----:B------:R3:W-:Y:S01]  /*14a0*/  STL.64 [R1+0x3b58], R6 ;  /* 0x003b580601007387 */ /* 0x0007e20000100a00 */
[----:B--2---:R-:W-:-:S03]  /*14b0*/  HFMA2 R13, -RZ, RZ, 0.00018632411956787109375, 0.0001862049102783203125 ;  /* 0x0a1b0a1aff0d7431 */ /* 0x004fc600000001ff */
[----:B------:R2:W-:Y:S01]  /*14c0*/  STL.64 [R1+0x4f88], R18 ;  /* 0x004f881201007387 */ /* 0x0005e20000100a00 */
[----:B------:R-:W-:Y:S02]  /*14d0*/  IMAD.MOV.U32 R12, RZ, RZ, 0xa190a18 ;  /* 0x0a190a18ff0c7424 */ /* 0x000fe400078e00ff */
[----:B0-----:R-:W-:Y:S01]  /*14e0*/  HFMA2 R21, -RZ, RZ, 0.0001871585845947265625, 0.00018703937530517578125 ;  /* 0x0a220a21ff157431 */ /* 0x001fe200000001ff */
[----:B------:R0:W-:Y:S01]  /*14f0*/  STL.64 [R1+0x4f98], R14 ;  /* 0x004f980e01007387 */ /* 0x0001e20000100a00 */
[----:B------:R-:W-:Y:S02]  /*1500*/  IMAD.MOV.U32 R20, RZ, RZ, 0xa200a1f ;  /* 0x0a200a1fff147424 */ /* 0x000fe400078e00ff */
[----:B---3--:R-:W-:Y:S01]  /*1510*/  HFMA2 R7, -RZ, RZ, 0.00018775463104248046875, 0.0001876354217529296875 ;  /* 0x0a270a26ff077431 */ /* 0x008fe200000001ff */
[----:B------:R3:W-:Y:S01]  /*1520*/  STL.64 [R1+0x4fa0], R2 ;  /* 0x004fa00201007387 */ /* 0x0007e20000100a00 */
[----:B------:R-:W-:Y:S01]  /*1530*/  IMAD.MOV.U32 R6, RZ, RZ, 0xa250a24 ;  /* 0x0a250a24ff067424 */ /* 0x000fe200078e00ff */
[----:B--2---:R-:W-:-:S02]  /*1540*/  MOV R18, 0xa180a17 ;  /* 0x0a180a1700127802 */ /* 0x004fc40000000f00 */
[----:B------:R2:W-:Y:S01]  /*1550*/  STL.64 [R1+0x3b50], R16 ;  /* 0x003b501001007387 */ /* 0x0005e20000100a00 */
[----:B------:R-:W-:-:S03]  /*1560*/  IMAD.MOV.U32 R19, RZ, RZ, 0xa1a0a19 ;  /* 0x0a1a0a19ff137424 */ /* 0x000fc600078e00ff */
[----:B------:R4:W-:Y:S01]  /*1570*/  STL.64 [R1+0x4fa8], R4 ;  /* 0x004fa80401007387 */ /* 0x0009e20000100a00 */
[----:B0-----:R-:W-:Y:S02]  /*1580*/  IMAD.MOV.U32 R14, RZ, RZ, 0xa1c0a1b ;  /* 0x0a1c0a1bff0e7424 */ /* 0x001fe400078e00ff */
[----:B------:R-:W-:Y:S01]  /*1590*/  IMAD.MOV.U32 R15, RZ, RZ, 0xa1e0a1d ;  /* 0x0a1e0a1dff0f7424 */ /* 0x000fe200078e00ff */
[----:B---3--:R-:W-:Y:S01]  /*15a0*/  MOV R3, 0xa28 ;  /* 0x00000a2800037802 */ /* 0x008fe20000000f00 */
[----:B------:R-:W-:Y:S01]  /*15b0*/  IMAD.MOV.U32 R2, RZ, RZ, 0x9c4 ;  /* 0x000009c4ff027424 */ /* 0x000fe200078e00ff */
[----:B------:R0:W-:Y:S01]  /*15c0*/  STL.64 [R1+0x4fb0], R18 ;  /* 0x004fb01201007387 */ /* 0x0001e20000100a00 */
[----:B--2---:R-:W-:Y:S01]  /*15d0*/  MOV R16, 0xa1d0a1c ;  /* 0x0a1d0a1c00107802 */ /* 0x004fe20000000f00 */
[----:B------:R-:W-:Y:S02]  /*15e0*/  IMAD.MOV.U32 R17, RZ, RZ, 0xa1f0a1e ;  /* 0x0a1f0a1eff117424 */ /* 0x000fe400078e00ff */
[----:B------:R0:W-:Y:S01]  /*15f0*/  STL.64 [R1+0x3b60], R12 ;  /* 0x003b600c01007387 */ /* 0x0001e20000100a00 */
[----:B----4-:R-:W-:-:S03]  /*1600*/  IMAD.MOV.U32 R4, RZ, RZ, 0x9c609c5 ;  /* 0x09c609c5ff047424 */ /* 0x010fc600078e00ff */
[----:B------:R0:W-:Y:S04]  /*1610*/  STL.64 [R1+0x4fb8], R14 ;  /* 0x004fb80e01007387 */ /* 0x0001e80000100a00 */
[----:B------:R0:W-:Y:S04]  /*1620*/  STL.64 [R1+0x3b68], R16 ;  /* 0x003b681001007387 */ /* 0x0001e80000100a00 */
[----:B------:R0:W-:Y:S04]  /*1630*/  STL.64 [R1+0x4fc0], R20 ;  /* 0x004fc01401007387 */ /* 0x0001e80000100a00 */
[----:B------:R0:W-:Y:S04]  /*1640*/  STL.64 [R1+0x3b70], R22 ;  /* 0x003b701601007387 */ /* 0x0001e80000100a00 */
[----:B------:R0:W-:Y:S04]  /*1650*/  STL.64 [R1+0x4fc8], R24 ;  /* 0x004fc81801007387 */ /* 0x0001e80000100a00 */
[----:B------:R0:W-:Y:S04]  /*1660*/  STL.64 [R1+0x3b78], R6 ;  /* 0x003b780601007387 */ /* 0x0001e80000100a00 */
[----:B------:R0:W-:Y:S04]  /*1670*/  STL [R1+0x4f0c], R4 ;  /* 0x004f0c0401007387 */ /* 0x0001e80000100800 */
[----:B------:R0:W-:Y:S04]  /*1680*/  STL [R1+0x4fd0], R8 ;  /* 0x004fd00801007387 */ /* 0x0001e80000100800 */
[----:B------:R0:W-:Y:S04]  /*1690*/  STL [R1+0x6360], R10 ;  /* 0x0063600a01007387 */ /* 0x0001e80000100800 */
[----:B------:R0:W-:Y:S04]  /*16a0*/  STL.U16 [R1+0x4f0a], R2 ;  /* 0x004f0a0201007387 */ /* 0x0001e80000100400 */
[----:B------:R0:W-:Y:S04]  /*16b0*/  STL.U16 [R1+0x3b80], R3 ;  /* 0x003b800301007387 */ /* 0x0001e80000100400 */
[----:B------:R0:W-:Y:S04]  /*16c0*/  STL [R1+0x6364], RZ ;  /* 0x006364ff01007387 */ /* 0x0001e80000100800 */
[----:B------:R0:W-:Y:S04]  /*16d0*/  STL.64 [R1+0x6368], RZ ;  /* 0x006368ff01007387 */ /* 0x0001e80000100a00 */
        /* <DEDUP_REMOVED lines=23> */
[----:B------:R0:W-:Y:S04]  /*1850*/  STL [R1+0x6428], RZ ;  /* 0x006428ff01007387 */ /* 0x0001e80000100800 */
[----:B------:R0:W-:Y:S04]  /*1860*/  STL.U16 [R1+0x642c], RZ ;  /* 0x00642cff01007387 */ /* 0x0001e80000100400 */
[----:B------:R0:W-:Y:S04]  /*1870*/  STL [R1+0x635c], RZ ;  /* 0x00635cff01007387 */ /* 0x0001e80000100800 */
[----:B------:R0:W-:Y:S04]  /*1880*/  STL [R1+0x6430], RZ ;  /* 0x006430ff01007387 */ /* 0x0001e80000100800 */
[----:B------:R0:W-:Y:S01]  /*1890*/  STL.64 [R1+0x77c0], RZ ;  /* 0x0077c0ff01007387 */ /* 0x0001e20000100a00 */
[----:B------:R-:W-:Y:S05]  /*18a0*/  BRA.U !UP0, `(.L_x_1) ;  /* 0x00000021082c7547 */ /* 0x000fea000b800000 */
[----:B0-----:R-:W-:-:S07]  /*18b0*/  MOV R3, RZ ;  /* 0x000000ff00037202 */ /* 0x001fce0000000f00 */
.L_x_26:
[----:B0-----:R-:W0:Y:S01]  /*18c0*/  LDC.64 R6, c[0x0][0x388] ;  /* 0x0000e200ff067b82 */ /* 0x001e220000000a00 */
[----:B------:R-:W2:Y:S02]  /*18d0*/  LDCU UR4, c[0x0][0x384] ;  /* 0x00007080ff0477ac */ /* 0x000ea40008000800 */
[----:B--2---:R-:W-:-:S04]  /*18e0*/  IMAD R5, R0, UR4, R3 ;  /* 0x0000000400057c24 */ /* 0x004fc8000f8e0203 */
[----:B0-----:R-:W-:Y:S02]  /*18f0*/  IMAD.WIDE R6, R5, 0x4, R6 ;  /* 0x0000000405067825 */ /* 0x001fe400078e0206 */
[----:B------:R-:W2:Y:S04]  /*1900*/  LDL R5, [R1] ;  /* 0x0000000001057983 */ /* 0x000ea80000100800 */
[----:B-1----:R-:W2:Y:S02]  /*1910*/  LDG.E R2, desc[UR6][R6.64] ;  /* 0x0000000606027981 */ /* 0x002ea4000c1e1900 */
[----:B--2---:R-:W-:-:S04]  /*1920*/  IMAD.IADD R4, R2, 0x1, R5 ;  /* 0x0000000102047824 */ /* 0x004fc800078e0205 */
[----:B------:R-:W-:-:S05]  /*1930*/  IMAD R4, R4, 0x2, R1 ;  /* 0x0000000204047824 */ /* 0x000fca00078e0201 */
[----:B------:R-:W2:Y:S01]  /*1940*/  LDL.U16 R5, [R4+0x20] ;  /* 0x0000200004057983 */ /* 0x000ea20000100400 */
[----:B------:R-:W-:Y:S01]  /*1950*/  IADD3 R3, PT, PT, R3, 0x1, RZ ;  /* 0x0000000103037810 */ /* 0x000fe20007ffe0ff */
[----:B------:R-:W-:Y:S03]  /*1960*/  BSSY.RECONVERGENT B1, `(.L_x_3) ;  /* 0x000000d000017945 */ /* 0x000fe60003800200 */
[----:B------:R-:W-:Y:S02]  /*1970*/  ISETP.NE.AND P1, PT, R3, UR4, PT ;  /* 0x0000000403007c0c */ /* 0x000fe4000bf25270 */
[----:B--2---:R-:W-:-:S13]  /*1980*/  ISETP.NE.AND P0, PT, R5, RZ, PT ;  /* 0x000000ff0500720c */ /* 0x004fda0003f05270 */
[----:B------:R-:W-:Y:S05]  /*1990*/  @P0 BRA `(.L_x_4) ;  /* 0x0000000000240947 */ /* 0x000fea0003800000 */
[----:B------:R-:W2:Y:S02]  /*19a0*/  LDL.U16 R5, [R4+0x13a8] ;  /* 0x0013a80004057983 */ /* 0x000ea40000100400 */
[----:B--2---:R-:W-:-:S13]  /*19b0*/  ISETP.GT.U32.AND P0, PT, R5, 0x64, PT ;  /* 0x000000640500780c */ /* 0x004fda0003f04070 */
[----:B------:R-:W2:Y:S04]  /*19c0*/  @!P0 LDL.U16 R8, [R4+0x3b82] ;  /* 0x003b820004088983 */ /* 0x000ea80000100400 */
[----:B------:R-:W3:Y:S01]  /*19d0*/  @!P0 LDL.U16 R6, [R4+0x2730] ;  /* 0x0027300004068983 */ /* 0x000ee20000100400 */
[----:B--2---:R-:W-:-:S05]  /*19e0*/  @!P0 IMAD R5, R8, 0x2, R1 ;  /* 0x0000000208058824 */ /* 0x004fca00078e0201 */
[----:B---3--:R0:W-:Y:S04]  /*19f0*/  @!P0 STL.U16 [R5+0x2730], R6 ;  /* 0x0027300605008387 */ /* 0x0081e80000100400 */
[----:B------:R-:W2:Y:S01]  /*1a00*/  @!P0 LDL.U16 R7, [R4+0x3b82] ;  /* 0x003b820004078983 */ /* 0x000ea20000100400 */
[----:B------:R-:W-:-:S05]  /*1a10*/  @!P0 IMAD R8, R6, 0x2, R1 ;  /* 0x0000000206088824 */ /* 0x000fca00078e0201 */
[----:B--2---:R0:W-:Y:S02]  /*1a20*/  @!P0 STL.U16 [R8+0x3b82], R7 ;  /* 0x003b820708008387 */ /* 0x0041e40000100400 */
.L_x_4:
[----:B------:R-:W-:Y:S05]  /*1a30*/  BSYNC.RECONVERGENT B1 ;  /* 0x0000000000017941 */ /* 0x000fea0003800200 */
.L_x_3:
[----:B0-----:R-:W2:Y:S02]  /*1a40*/  LDL R5, [R1+0x4] ;  /* 0x0000040001057983 */ /* 0x001ea40000100800 */
[----:B--2---:R-:W-:-:S05]  /*1a50*/  IADD3 R4, PT, PT, R2, R5, RZ ;  /* 0x0000000502047210 */ /* 0x004fca0007ffe0ff */
[----:B------:R-:W-:-:S05]  /*1a60*/  IMAD R4, R4, 0x2, R1 ;  /* 0x0000000204047824 */ /* 0x000fca00078e0201 */
[----:B------:R-:W2:Y:S01]  /*1a70*/  LDL.U16 R5, [R4+0x20] ;  /* 0x0000200004057983 */ /* 0x000ea20000100400 */
[----:B------:R-:W-:Y:S01]  /*1a80*/  BSSY.RECONVERGENT B1, `(.L_x_5) ;  /* 0x000000c000017945 */ /* 0x000fe20003800200 */
        /* <DEDUP_REMOVED lines=9> */
[----:B------:R-:W-:-:S05]  /*1b20*/  @!P0 LEA R8, R6, R1, 0x1 ;  /* 0x0000000106088211 */ /* 0x000fca00078e08ff */
[----:B--2---:R0:W-:Y:S02]  /*1b30*/  @!P0 STL.U16 [R8+0x3b82], R7 ;  /* 0x003b820708008387 */ /* 0x0041e40000100400 */
.L_x_6:
[----:B------:R-:W-:Y:S05]  /*1b40*/  BSYNC.RECONVERGENT B1 ;  /* 0x0000000000017941 */ /* 0x000fea0003800200 */
.L_x_5:
[----:B0-----:R-:W2:Y:S02]  /*1b50*/  LDL R5, [R1+0x8] ;  /* 0x0000080001057983 */ /* 0x001ea40000100800 */
[----:B--2---:R-:W-:-:S04]  /*1b60*/  IMAD.IADD R4, R2, 0x1, R5 ;  /* 0x0000000102047824 */ /* 0x004fc800078e0205 */
        /* <DEDUP_REMOVED lines=9> */
[----:B--2---:R-:W-:-:S05]  /*1c00*/  @!P0 LEA R5, R8, R1, 0x1 ;  /* 0x0000000108058211 */ /* 0x004fca00078e08ff */
[----:B---3--:R0:W-:Y:S04]  /*1c10*/  @!P0 STL.U16 [R5+0x2730], R6 ;  /* 0x0027300605008387 */ /* 0x0081e80000100400 */
[----:B------:R-:W2:Y:S01]  /*1c20*/  @!P0 LDL.U16 R7, [R4+0x3b82] ;  /* 0x003b820004078983 */ /* 0x000ea20000100400 */
[----:B------:R-:W-:-:S05]  /*1c30*/  @!P0 IMAD R8, R6, 0x2, R1 ;  /* 0x0000000206088824 */ /* 0x000fca00078e0201 */
[----:B--2---:R0:W-:Y:S02]  /*1c40*/  @!P0 STL.U16 [R8+0x3b82], R7 ;  /* 0x003b820708008387 */ /* 0x0041e40000100400 */
.L_x_8:
[----:B------:R-:W-:Y:S05]  /*1c50*/  BSYNC.RECONVERGENT B1 ;  /* 0x0000000000017941 */ /* 0x000fea0003800200 */
.L_x_7:
[----:B0-----:R-:W2:Y:S02]  /*1c60*/  LDL R5, [R1+0xc] ;  /* 0x00000c0001057983 */ /* 0x001ea40000100800 */
[----:B--2---:R-:W-:-:S05]  /*1c70*/  IMAD.IADD R4, R2, 0x1, R5 ;  /* 0x0000000102047824 */ /* 0x004fca00078e0205 */
[----:B------:R-:W-:-:S05]  /*1c80*/  LEA R4, R4, R1, 0x1 ;  /* 0x0000000104047211 */ /* 0x000fca00078e08ff */
        /* <DEDUP_REMOVED lines=13> */
.L_x_10:
[----:B------:R-:W-:Y:S05]  /*1d60*/  BSYNC.RECONVERGENT B1 ;  /* 0x0000000000017941 */ /* 0x000fea0003800200 */
.L_x_9:
        /* <DEDUP_REMOVED lines=16> */
.L_x_12:
[----:B------:R-:W-:Y:S05]  /*1e70*/  BSYNC.RECONVERGENT B1 ;  /* 0x0000000000017941 */ /* 0x000fea0003800200 */
.L_x_11:
        /* <DEDUP_REMOVED lines=16> */
.L_x_14:
[----:B------:R-:W-:Y:S05]  /*1f80*/  BSYNC.RECONVERGENT B1 ;  /* 0x0000000000017941 */ /* 0x000fea0003800200 */
.L_x_13:
        /* <DEDUP_REMOVED lines=16> */
.L_x_16:
[----:B------:R-:W-:Y:S05]  /*2090*/  BSYNC.RECONVERGENT B1 ;  /* 0x0000000000017941 */ /* 0x000fea0003800200 */
.L_x_15:
[----:B0-----:R-:W2:Y:S02]  /*20a0*/  LDL R5, [R1+0x1c] ;  /* 0x00001c0001057983 */ /* 0x001ea40000100800 */
[----:B--2---:R-:W-:-:S05]  /*20b0*/  IADD3 R4, PT, PT, R2, R5, RZ ;  /* 0x0000000502047210 */ /* 0x004fca0007ffe0ff */
[----:B------:R-:W-:-:S05]  /*20c0*/  IMAD R5, R4, 0x2, R1 ;  /* 0x0000000204057824 */ /* 0x000fca00078e0201 */
[----:B------:R-:W2:Y:S01]  /*20d0*/  LDL.U16 R4, [R5+0x20] ;  /* 0x0000200005047983 */ /* 0x000ea20000100400 */
[----:B------:R-:W-:Y:S01]  /*20e0*/  BSSY.RECONVERGENT B1, `(.L_x_17) ;  /* 0x000000d000017945 */ /* 0x000fe20003800200 */
[----:B--2---:R-:W-:Y:S01]  /*20f0*/  ISETP.NE.AND P0, PT, R4, RZ, PT ;  /* 0x000000ff0400720c */ /* 0x004fe20003f05270 */
[----:B------:R-:W-:-:S12]  /*2100*/  IMAD R4, R2, 0x2, R1 ;  /* 0x0000000202047824 */ /* 0x000fd800078e0201 */
        /* <DEDUP_REMOVED lines=10> */
.L_x_18:
[----:B------:R-:W-:Y:S05]  /*21b0*/  BSYNC.RECONVERGENT B1 ;  /* 0x0000000000017941 */ /* 0x000fea0003800200 */
.L_x_17:
[----:B------:R-:W2:Y:S01]  /*21c0*/  LDL.U16 R5, [R4+0x20] ;  /* 0x0000200004057983 */ /* 0x000ea20000100400 */
[----:B------:R-:W-:Y:S01]  /*21d0*/  BSSY.RECONVERGENT B1, `(.L_x_19) ;  /* 0x000000f000017945 */ /* 0x000fe20003800200 */
[----:B--2---:R-:W-:-:S13]  /*21e0*/  ISETP.NE.AND P0, PT, R5, RZ, PT ;  /* 0x000000ff0500720c */ /* 0x004fda0003f05270 */
[----:B------:R-:W-:Y:S05]  /*21f0*/  @P0 BRA `(.L_x_20) ;  /* 0x0000000000300947 */ /* 0x000fea0003800000 */
[----:B------:R-:W2:Y:S02]  /*2200*/  LDL.U16 R5, [R4+0x13a8] ;  /* 0x0013a80004057983 */ /* 0x000ea40000100400 */
[----:B--2---:R-:W-:Y:S02]  /*2210*/  ISETP.GT.U32.AND P0, PT, R5, 0x64, PT ;  /* 0x000000640500780c */ /* 0x004fe40003f04070 */
[----:B------:R-:W-:-:S11]  /*2220*/  PRMT R5, RZ, 0x7610, R5 ;  /* 0x00007610ff057816 */ /* 0x000fd60000000005 */
[----:B------:R-:W-:Y:S05]  /*2230*/  @P0 BRA `(.L_x_20) ;  /* 0x0000000000200947 */ /* 0x000fea0003800000 */
[----:B0-----:R-:W2:Y:S04]  /*2240*/  LDL.U16 R8, [R4+0x3b82] ;  /* 0x003b820004087983 */ /* 0x001ea80000100400 */
[----:B------:R-:W3:Y:S01]  /*2250*/  LDL.U16 R6, [R4+0x2730] ;  /* 0x0027300004067983 */ /* 0x000ee20000100400 */
[----:B--2---:R-:W-:-:S05]  /*2260*/  IMAD R7, R8, 0x2, R1 ;  /* 0x0000000208077824 */ /* 0x004fca00078e0201 */
[----:B---3--:R1:W-:Y:S04]  /*2270*/  STL.U16 [R7+0x2730], R6 ;  /* 0x0027300607007387 */ /* 0x0083e80000100400 */
[----:B------:R-:W2:Y:S01]  /*2280*/  LDL.U16 R8, [R4+0x3b82] ;  /* 0x003b820004087983 */ /* 0x000ea20000100400 */
[----:B------:R-:W-:-:S05]  /*2290*/  IMAD R13, R6, 0x2, R1 ;  /* 0x00000002060d7824 */ /* 0x000fca00078e0201 */
[----:B--2---:R1:W-:Y:S04]  /*22a0*/  STL.U16 [R13+0x3b82], R8 ;  /* 0x003b82080d007387 */ /* 0x0043e80000100400 */
[----:B------:R1:W5:Y:S02]  /*22b0*/  LDL.U16 R5, [R4+0x20] ;  /* 0x0000200004057983 */ /* 0x0003640000100400 */
.L_x_20:
[----:B------:R-:W-:Y:S05]  /*22c0*/  BSYNC.RECONVERGENT B1 ;  /* 0x0000000000017941 */ /* 0x000fea0003800200 */
.L_x_19:
[----:B-----5:R-:W-:Y:S01]  /*22d0*/  IADD3 R5, PT, PT, R5, 0x1, RZ ;  /* 0x0000000105057810 */ /* 0x020fe20007ffe0ff */
[----:B------:R-:W-:Y:S03]  /*22e0*/  BSSY.RECONVERGENT B1, `(.L_x_21) ;  /* 0x000000f000017945 */ /* 0x000fe60003800200 */
[----:B01----:R-:W-:Y:S01]  /*22f0*/  PRMT R6, R5, 0x9910, RZ ;  /* 0x0000991005067816 */ /* 0x003fe200000000ff */
[----:B------:R0:W-:Y:S03]  /*2300*/  STL.U16 [R4+0x20], R5 ;  /* 0x0000200504007387 */ /* 0x0001e60000100400 */
[----:B------:R-:W-:-:S13]  /*2310*/  ISETP.NE.AND P0, PT, R6, RZ, PT ;  /* 0x000000ff0600720c */ /* 0x000fda0003f05270 */
[----:B0-----:R-:W-:Y:S05]  /*2320*/  @P0 BRA `(.L_x_22) ;  /* 0x0000000000280947 */ /* 0x001fea0003800000 */
[----:B------:R-:W2:Y:S02]  /*2330*/  LDL.U16 R6, [R4+0x13a8] ;  /* 0x0013a80004067983 */ /* 0x000ea40000100400 */
[----:B--2---:R-:W-:-:S13]  /*2340*/  ISETP.GT.U32.AND P0, PT, R6, 0x64, PT ;  /* 0x000000640600780c */ /* 0x004fda0003f04070 */
[C---:B------:R-:W-:Y:S02]  /*2350*/  @!P0 VIADD R5, R6.reuse, 0x9c4 ;  /* 0x000009c406058836 */ /* 0x040fe40000000000 */
[----:B------:R-:W-:-:S03]  /*2360*/  @!P0 IMAD R7, R6, 0x2, R9 ;  /* 0x0000000206078824 */ /* 0x000fc600078e0209 */
[----:B------:R0:W-:Y:S04]  /*2370*/  @!P0 STL.U16 [R4+0x3b82], R5 ;  /* 0x003b820504008387 */ /* 0x0001e80000100400 */
[----:B------:R-:W2:Y:S02]  /*2380*/  @!P0 LDL.U16 R6, [R7+0x1388] ;  /* 0x0013880007068983 */ /* 0x000ea40000100400 */
[----:B--2---:R-:W-:Y:S02]  /*2390*/  @!P0 LEA R13, R6, R1, 0x1 ;  /* 0x00000001060d8211 */ /* 0x004fe400078e08ff */
[----:B------:R0:W-:Y:S04]  /*23a0*/  @!P0 STL.U16 [R4+0x2730], R6 ;  /* 0x0027300604008387 */ /* 0x0001e80000100400 */
[----:B------:R0:W-:Y:S04]  /*23b0*/  @!P0 STL.U16 [R13+0x3b82], R2 ;  /* 0x003b82020d008387 */ /* 0x0001e80000100400 */
[----:B------:R0:W-:Y:S02]  /*23c0*/  @!P0 STL.U16 [R7+0x1388], R2 ;  /* 0x0013880207008387 */ /* 0x0001e40000100400 */
.L_x_22:
[----:B------:R-:W-:Y:S05]  /*23d0*/  BSYNC.RECONVERGENT B1 ;  /* 0x0000000000017941 */ /* 0x000fea0003800200 */
.L_x_21:
[----:B0-----:R-:W2:Y:S02]  /*23e0*/  LDL R13, [R1] ;  /* 0x00000000010d7983 */ /* 0x001ea40000100800 */
[----:B--2---:R-:W-:-:S05]  /*23f0*/  IMAD R5, R13, 0x2, R4 ;  /* 0x000000020d057824 */ /* 0x004fca00078e0204 */
[----:B------:R-:W2:Y:S04]  /*2400*/  LDL.U16 R8, [R5+0x13a8] ;  /* 0x0013a80005087983 */ /* 0x000ea80000100400 */
[----:B------:R-:W3:Y:S01]  /*2410*/  LDL.U16 R7, [R5+0x20] ;  /* 0x0000200005077983 */ /* 0x000ee20000100400 */
[----:B--2---:R-:W-:-:S05]  /*2420*/  VIADD R6, R8, 0x1 ;  /* 0x0000000108067836 */ /* 0x004fca0000000000 */
[----:B------:R-:W-:Y:S01]  /*2430*/  LOP3.LUT R10, R6, 0xffff, RZ, 0xc0, !PT ;  /* 0x0000ffff060a7812 */ /* 0x000fe200078ec0ff */
[----:B------:R0:W-:Y:S03]  /*2440*/  STL.U16 [R5+0x13a8], R6 ;  /* 0x0013a80605007387 */ /* 0x0001e60000100400 */
[----:B------:R-:W-:-:S04]  /*2450*/  ISETP.GT.U32.AND P0, PT, R10, 0x64, PT ;  /* 0x000000640a00780c */ /* 0x000fc80003f04070 */
[----:B---3--:R-:W-:-:S13]  /*2460*/  ISETP.NE.OR P0, PT, R7, RZ, P0 ;  /* 0x000000ff0700720c */ /* 0x008fda0000705670 */
[----:B------:R-:W-:-:S04]  /*2470*/  @!P0 IADD3 R8, PT, PT, R8, 0x9c5, RZ ;  /* 0x000009c508088810 */ /* 0x000fc80007ffe0ff */
[----:B------:R-:W-:Y:S01]  /*2480*/  @!P0 LOP3.LUT R10, R8, 0xffff, RZ, 0xc0, !PT ;  /* 0x0000ffff080a8812 */ /* 0x000fe200078ec0ff */
[----:B------:R1:W-:Y:S04]  /*2490*/  @!P0 STL.U16 [R5+0x3b82], R8 ;  /* 0x003b820805008387 */ /* 0x0003e80000100400 */
[----:B------:R-:W-:-:S05]  /*24a0*/  @!P0 IMAD R7, R10, 0x2, R1 ;  /* 0x000000020a078824 */ /* 0x000fca00078e0201 */
[----:B------:R-:W2:Y:S01]  /*24b0*/  @!P0 LDL.U16 R14, [R7+0x2730] ;  /* 0x00273000070e8983 */ /* 0x000ea20000100400 */
[----:B------:R-:W-:Y:S01]  /*24c0*/  @!P0 IMAD.IADD R16, R2, 0x1, R13 ;  /* 0x0000000102108824 */ /* 0x000fe200078e020d */
[----:B--2---:R-:W-:Y:S02]  /*24d0*/  @!P0 LEA R15, R14, R1, 0x1 ;  /* 0x000000010e0f8211 */ /* 0x004fe400078e08ff */
[----:B------:R2:W-:Y:S04]  /*24e0*/  @!P0 STL.U16 [R5+0x2730], R14 ;  /* 0x0027300e05008387 */ /* 0x0005e80000100400 */
[----:B------:R3:W-:Y:S04]  /*24f0*/  @!P0 STL.U16 [R15+0x3b82], R16 ;  /* 0x003b82100f008387 */ /* 0x0007e80000100400 */
[----:B------:R4:W-:Y:S04]  /*2500*/  @!P0 STL.U16 [R7+0x2730], R16 ;  /* 0x0027301007008387 */ /* 0x0009e80000100400 */
[----:B------:R-:W5:Y:S02]  /*2510*/  LDL R17, [R1+0x4] ;  /* 0x0000040001117983 */ /* 0x000f640000100800 */
[----:B-----5:R-:W-:-:S05]  /*2520*/  IMAD R10, R17, 0x2, R4 ;  /* 0x00000002110a7824 */ /* 0x020fca00078e0204 */
[----:B------:R-:W5:Y:S04]  /*2530*/  LDL.U16 R12, [R10+0x13a8] ;  /* 0x0013a8000a0c7983 */ /* 0x000f680000100400 */
[----:B0-----:R-:W2:Y:S01]  /*2540*/  LDL.U16 R6, [R10+0x20] ;  /* 0x000020000a067983 */ /* 0x001ea20000100400 */
[----:B-----5:R-:W-:-:S05]  /*2550*/  VIADD R13, R12, 0x1 ;  /* 0x000000010c0d7836 */ /* 0x020fca0000000000 */
[----:B-1----:R-:W-:Y:S01]  /*2560*/  LOP3.LUT R8, R13, 0xffff, RZ, 0xc0, !PT ;  /* 0x0000ffff0d087812 */ /* 0x002fe200078ec0ff */
[----:B------:R-:W-:Y:S03]  /*2570*/  STL.U16 [R10+0x13a8], R13 ;  /* 0x0013a80d0a007387 */ /* 0x000fe60000100400 */
[----:B------:R-:W-:-:S04]  /*2580*/  ISETP.GT.U32.AND P0, PT, R8, 0x64, PT ;  /* 0x000000640800780c */ /* 0x000fc80003f04070 */
[----:B--2---:R-:W-:-:S13]  /*2590*/  ISETP.NE.OR P0, PT, R6, RZ, P0 ;  /* 0x000000ff0600720c */ /* 0x004fda0000705670 */
[----:B------:R-:W-:-:S04]  /*25a0*/  @!P0 IADD3 R5, PT, PT, R12, 0x9c5, RZ ;  /* 0x000009c50c058810 */ /* 0x000fc80007ffe0ff */
[----:B------:R-:W-:Y:S01]  /*25b0*/  @!P0 LOP3.LUT R6, R5, 0xffff, RZ, 0xc0, !PT ;  /* 0x0000ffff05068812 */ /* 0x000fe200078ec0ff */
[----:B------:R0:W-:Y:S04]  /*25c0*/  @!P0 STL.U16 [R10+0x3b82], R5 ;  /* 0x003b82050a008387 */ /* 0x0001e80000100400 */
[----:B------:R-:W-:-:S05]  /*25d0*/  @!P0 IMAD R6, R6, 0x2, R1 ;  /* 0x0000000206068824 */ /* 0x000fca00078e0201 */
[----:B---3--:R-:W4:Y:S01]  /*25e0*/  @!P0 LDL.U16 R15, [R6+0x2730] ;  /* 0x00273000060f8983 */ /* 0x008f220000100400 */
[----:B------:R-:W-:Y:S01]  /*25f0*/  @!P0 IMAD.IADD R17, R2, 0x1, R17 ;  /* 0x0000000102118824 */ /* 0x000fe200078e0211 */
[----:B----4-:R-:W-:Y:S02]  /*2600*/  @!P0 LEA R16, R15, R1, 0x1 ;  /* 0x000000010f108211 */ /* 0x010fe400078e08ff */
[----:B------:R1:W-:Y:S04]  /*2610*/  @!P0 STL.U16 [R10+0x2730], R15 ;  /* 0x0027300f0a008387 */ /* 0x0003e80000100400 */
[----:B------:R2:W-:Y:S04]  /*2620*/  @!P0 STL.U16 [R16+0x3b82], R17 ;  /* 0x003b821110008387 */ /* 0x0005e80000100400 */
[----:B------:R3:W-:Y:S04]  /*2630*/  @!P0 STL.U16 [R6+0x2730], R17 ;  /* 0x0027301106008387 */ /* 0x0007e80000100400 */
[----:B------:R-:W4:Y:S02]  /*2640*/  LDL R19, [R1+0x8] ;  /* 0x0000080001137983 */ /* 0x000f240000100800 */
[----:B----4-:R-:W-:-:S05]  /*2650*/  IMAD R7, R19, 0x2, R4 ;  /* 0x0000000213077824 */ /* 0x010fca00078e0204 */
[----:B------:R-:W4:Y:S04]  /*2660*/  LDL.U16 R14, [R7+0x13a8] ;  /* 0x0013a800070e7983 */ /* 0x000f280000100400 */
[----:B------:R-:W5:Y:S01]  /*2670*/  LDL.U16 R12, [R7+0x20] ;  /* 0x00002000070c7983 */ /* 0x000f620000100400 */
[----:B----4-:R-:W-:-:S05]  /*2680*/  VIADD R8, R14, 0x1 ;  /* 0x000000010e087836 */ /* 0x010fca0000000000 */
[----:B0-----:R-:W-:Y:S01]  /*2690*/  LOP3.LUT R5, R8, 0xffff, RZ, 0xc0, !PT ;  /* 0x0000ffff08057812 */ /* 0x001fe200078ec0ff */
[----:B------:R0:W-:Y:S03]  /*26a0*/  STL.U16 [R7+0x13a8], R8 ;  /* 0x0013a80807007387 */ /* 0x0001e60000100400 */
[----:B------:R-:W-:-:S04]  /*26b0*/  ISETP.GT.U32.AND P0, PT, R5, 0x64, PT ;  /* 0x000000640500780c */ /* 0x000fc80003f04070 */
[----:B-----5:R-:W-:-:S13]  /*26c0*/  ISETP.NE.OR P0, PT, R12, RZ, P0 ;  /* 0x000000ff0c00720c */ /* 0x020fda0000705670 */
[----:B-1----:R-:W-:-:S04]  /*26d0*/  @!P0 IADD3 R10, PT, PT, R14, 0x9c5, RZ ;  /* 0x000009c50e0a8810 */ /* 0x002fc80007ffe0ff */
[----:B------:R-:W-:Y:S01]  /*26e0*/  @!P0 LOP3.LUT R12, R10, 0xffff, RZ, 0xc0, !PT ;  /* 0x0000ffff0a0c8812 */ /* 0x000fe200078ec0ff */
[----:B------:R1:W-:Y:S04]  /*26f0*/  @!P0 STL.U16 [R7+0x3b82], R10 ;  /* 0x003b820a07008387 */ /* 0x0003e80000100400 */
[----:B------:R-:W-:-:S05]  /*2700*/  @!P0 IMAD R5, R12, 0x2, R1 ;  /* 0x000000020c058824 */ /* 0x000fca00078e0201 */
[----:B------:R-:W4:Y:S01]  /*2710*/  @!P0 LDL.U16 R14, [R5+0x2730] ;  /* 0x00273000050e8983 */ /* 0x000f220000100400 */
[----:B--2---:R-:W-:Y:S01]  /*2720*/  @!P0 IMAD.IADD R16, R2, 0x1, R19 ;  /* 0x0000000102108824 */ /* 0x004fe200078e0213 */
[----:B----4-:R-:W-:Y:S02]  /*2730*/  @!P0 LEA R15, R14, R1, 0x1 ;  /* 0x000000010e0f8211 */ /* 0x010fe400078e08ff */
[----:B------:R2:W-:Y:S04]  /*2740*/  @!P0 STL.U16 [R7+0x2730], R14 ;  /* 0x0027300e07008387 */ /* 0x0005e80000100400 */
[----:B------:R-:W-:Y:S04]  /*2750*/  @!P0 STL.U16 [R15+0x3b82], R16 ;  /* 0x003b82100f008387 */ /* 0x000fe80000100400 */
[----:B------:R4:W-:Y:S04]  /*2760*/  @!P0 STL.U16 [R5+0x2730], R16 ;  /* 0x0027301005008387 */ /* 0x0009e80000100400 */
[----:B---3--:R-:W3:Y:S02]  /*2770*/  LDL R17, [R1+0xc] ;  /* 0x00000c0001117983 */ /* 0x008ee40000100800 */
[----:B---3--:R-:W-:-:S05]  /*2780*/  IMAD R6, R17, 0x2, R4 ;  /* 0x0000000211067824 */ /* 0x008fca00078e0204 */
[----:B------:R-:W3:Y:S04]  /*2790*/  LDL.U16 R12, [R6+0x13a8] ;  /* 0x0013a800060c7983 */ /* 0x000ee80000100400 */
[----:B0-----:R-:W5:Y:S01]  /*27a0*/  LDL.U16 R8, [R6+0x20] ;  /* 0x0000200006087983 */ /* 0x001f620000100400 */
[----:B---3--:R-:W-:-:S05]  /*27b0*/  VIADD R13, R12, 0x1 ;  /* 0x000000010c0d7836 */ /* 0x008fca0000000000 */
[----:B-1----:R-:W-:Y:S01]  /*27c0*/  LOP3.LUT R10, R13, 0xffff, RZ, 0xc0, !PT ;  /* 0x0000ffff0d0a7812 */ /* 0x002fe200078ec0ff */
[----:B------:R-:W-:Y:S03]  /*27d0*/  STL.U16 [R6+0x13a8], R13 ;  /* 0x0013a80d06007387 */ /* 0x000fe60000100400 */
[----:B------:R-:W-:-:S04]  /*27e0*/  ISETP.GT.U32.AND P0, PT, R10, 0x64, PT ;  /* 0x000000640a00780c */ /* 0x000fc80003f04070 */
[----:B-----5:R-:W-:-:S13]  /*27f0*/  ISETP.NE.OR P0, PT, R8, RZ, P0 ;  /* 0x000000ff0800720c */ /* 0x020fda0000705670 */
[----:B--2---:R-:W-:-:S04]  /*2800*/  @!P0 IADD3 R7, PT, PT, R12, 0x9c5, RZ ;  /* 0x000009c50c078810 */ /* 0x004fc80007ffe0ff */
[----:B------:R-:W-:Y:S01]  /*2810*/  @!P0 LOP3.LUT R8, R7, 0xffff, RZ, 0xc0, !PT ;  /* 0x0000ffff07088812 */ /* 0x000fe200078ec0ff */
[----:B------:R0:W-:Y:S04]  /*2820*/  @!P0 STL.U16 [R6+0x3b82], R7 ;  /* 0x003b820706008387 */ /* 0x0001e80000100400 */
[----:B----4-:R-:W-:-:S05]  /*2830*/  @!P0 IMAD R5, R8, 0x2, R1 ;  /* 0x0000000208058824 */ /* 0x010fca00078e0201 */
[----:B------:R-:W2:Y:S01]  /*2840*/  @!P0 LDL.U16 R14, [R5+0x2730] ;  /* 0x00273000050e8983 */ /* 0x000ea20000100400 */
[----:B------:R-:W-:Y:S01]  /*2850*/  @!P0 IMAD.IADD R16, R2, 0x1, R17 ;  /* 0x0000000102108824 */ /* 0x000fe200078e0211 */
[----:B--2---:R-:W-:Y:S02]  /*2860*/  @!P0 LEA R15, R14, R1, 0x1 ;  /* 0x000000010e0f8211 */ /* 0x004fe400078e08ff */
[----:B------:R1:W-:Y:S04]  /*2870*/  @!P0 STL.U16 [R6+0x2730], R14 ;  /* 0x0027300e06008387 */ /* 0x0003e80000100400 */
[----:B------:R-:W-:Y:S04]  /*2880*/  @!P0 STL.U16 [R15+0x3b82], R16 ;  /* 0x003b82100f008387 */ /* 0x000fe80000100400 */
[----:B------:R2:W-:Y:S04]  /*2890*/  @!P0 STL.U16 [R5+0x2730], R16 ;  /* 0x0027301005008387 */ /* 0x0005e80000100400 */
[----:B------:R-:W3:Y:S02]  /*28a0*/  LDL R17, [R1+0x10] ;  /* 0x0000100001117983 */ /* 0x000ee40000100800 */
[----:B---3--:R-:W-:-:S05]  /*28b0*/  IMAD R8, R17, 0x2, R4 ;  /* 0x0000000211087824 */ /* 0x008fca00078e0204 */
[----:B------:R-:W0:Y:S04]  /*28c0*/  LDL.U16 R12, [R8+0x13a8] ;  /* 0x0013a800080c7983 */ /* 0x000e280000100400 */
[----:B------:R-:W3:Y:S01]  /*28d0*/  LDL.U16 R10, [R8+0x20] ;  /* 0x00002000080a7983 */ /* 0x000ee20000100400 */
[----:B0-----:R-:W-:-:S05]  /*28e0*/  VIADD R7, R12, 0x1 ;  /* 0x000000010c077836 */ /* 0x001fca0000000000 */
[----:B------:R-:W-:Y:S01]  /*28f0*/  LOP3.LUT R13, R7, 0xffff, RZ, 0xc0, !PT ;  /* 0x0000ffff070d7812 */ /* 0x000fe200078ec0ff */
[----:B------:R0:W-:Y:S03]  /*2900*/  STL.U16 [R8+0x13a8], R7 ;  /* 0x0013a80708007387 */ /* 0x0001e60000100400 */
[----:B------:R-:W-:-:S04]  /*2910*/  ISETP.GT.U32.AND P0, PT, R13, 0x64, PT ;  /* 0x000000640d00780c */ /* 0x000fc80003f04070 */
[----:B---3--:R-:W-:-:S13]  /*2920*/  ISETP.NE.OR P0, PT, R10, RZ, P0 ;  /* 0x000000ff0a00720c */ /* 0x008fda0000705670 */
[----:B------:R-:W-:-:S04]  /*2930*/  @!P0 IADD3 R13, PT, PT, R12, 0x9c5, RZ ;  /* 0x000009c50c0d8810 */ /* 0x000fc80007ffe0ff */
[----:B-1----:R-:W-:Y:S01]  /*2940*/  @!P0 LOP3.LUT R6, R13, 0xffff, RZ, 0xc0, !PT ;  /* 0x0000ffff0d068812 */ /* 0x002fe200078ec0ff */
[----:B------:R1:W-:Y:S04]  /*2950*/  @!P0 STL.U16 [R8+0x3b82], R13 ;  /* 0x003b820d08008387 */ /* 0x0003e80000100400 */
[----:B--2---:R-:W-:-:S05]  /*2960*/  @!P0 IMAD R5, R6, 0x2, R1 ;  /* 0x0000000206058824 */ /* 0x004fca00078e0201 */
[----:B------:R-:W2:Y:S01]  /*2970*/  @!P0 LDL.U16 R14, [R5+0x2730] ;  /* 0x00273000050e8983 */ /* 0x000ea20000100400 */
[----:B------:R-:W-:Y:S01]  /*2980*/  @!P0 IMAD.IADD R16, R2, 0x1, R17 ;  /* 0x0000000102108824 */ /* 0x000fe200078e0211 */
[----:B--2---:R-:W-:Y:S02]  /*2990*/  @!P0 LEA R15, R14, R1, 0x1 ;  /* 0x000000010e0f8211 */ /* 0x004fe400078e08ff */
[----:B------:R2:W-:Y:S04]  /*29a0*/  @!P0 STL.U16 [R8+0x2730], R14 ;  /* 0x0027300e08008387 */ /* 0x0005e80000100400 */
[----:B------:R-:W-:Y:S04]  /*29b0*/  @!P0 STL.U16 [R15+0x3b82], R16 ;  /* 0x003b82100f008387 */ /* 0x000fe80000100400 */
[----:B------:R3:W-:Y:S04]  /*29c0*/  @!P0 STL.U16 [R5+0x2730], R16 ;  /* 0x0027301005008387 */ /* 0x0007e80000100400 */
[----:B------:R-:W4:Y:S02]  /*29d0*/  LDL R17, [R1+0x14] ;  /* 0x0000140001117983 */ /* 0x000f240000100800 */
[----:B----4-:R-:W-:-:S05]  /*29e0*/  IMAD R6, R17, 0x2, R4 ;  /* 0x0000000211067824 */ /* 0x010fca00078e0204 */
[----:B------:R-:W0:Y:S04]  /*29f0*/  LDL.U16 R12, [R6+0x13a8] ;  /* 0x0013a800060c7983 */ /* 0x000e280000100400 */
[----:B------:R-:W4:Y:S01]  /*2a00*/  LDL.U16 R10, [R6+0x20] ;  /* 0x00002000060a7983 */ /* 0x000f220000100400 */
[----:B0-----:R-:W-:-:S05]  /*2a10*/  VIADD R7, R12, 0x1 ;  /* 0x000000010c077836 */ /* 0x001fca0000000000 */
[----:B-1----:R-:W-:Y:S01]  /*2a20*/  LOP3.LUT R13, R7, 0xffff, RZ, 0xc0, !PT ;  /* 0x0000ffff070d7812 */ /* 0x002fe200078ec0ff */
[----:B------:R0:W-:Y:S03]  /*2a30*/  STL.U16 [R6+0x13a8], R7 ;  /* 0x0013a80706007387 */ /* 0x0001e60000100400 */
[----:B------:R-:W-:-:S04]  /*2a40*/  ISETP.GT.U32.AND P0, PT, R13, 0x64, PT ;  /* 0x000000640d00780c */ /* 0x000fc80003f04070 */
[----:B----4-:R-:W-:-:S13]  /*2a50*/  ISETP.NE.OR P0, PT, R10, RZ, P0 ;  /* 0x000000ff0a00720c */ /* 0x010fda0000705670 */
[----:B------:R-:W-:-:S04]  /*2a60*/  @!P0 IADD3 R13, PT, PT, R12, 0x9c5, RZ ;  /* 0x000009c50c0d8810 */ /* 0x000fc80007ffe0ff */
[----:B--2---:R-:W-:Y:S01]  /*2a70*/  @!P0 LOP3.LUT R8, R13, 0xffff, RZ, 0xc0, !PT ;  /* 0x0000ffff0d088812 */ /* 0x004fe200078ec0ff */
[----:B------:R1:W-:Y:S04]  /*2a80*/  @!P0 STL.U16 [R6+0x3b82], R13 ;  /* 0x003b820d06008387 */ /* 0x0003e80000100400 */
[----:B---3--:R-:W-:-:S05]  /*2a90*/  @!P0 IMAD R5, R8, 0x2, R1 ;  /* 0x0000000208058824 */ /* 0x008fca00078e0201 */
        /* <DEDUP_REMOVED lines=39> */
[----:B------:R-:W-:Y:S01]  /*2d10*/  IMAD.IADD R17, R2, 0x1, R17 ;  /* 0x0000000102117824 */ /* 0x000fe200078e0211 */
[----:B--2---:R-:W-:Y:S02]  /*2d20*/  @!P0 LEA R10, R8, R1, 0x1 ;  /* 0x00000001080a8211 */ /* 0x004fe400078e08ff */
[----:B------:R0:W-:Y:S04]  /*2d30*/  @!P0 STL.U16 [R6+0x2730], R8 ;  /* 0x0027300806008387 */ /* 0x0001e80000100400 */
[----:B------:R0:W-:Y:S04]  /*2d40*/  @!P0 STL.U16 [R10+0x3b82], R17 ;  /* 0x003b82110a008387 */ /* 0x0001e80000100400 */
[----:B------:R0:W-:Y:S04]  /*2d50*/  @!P0 STL.U16 [R5+0x2730], R17 ;  /* 0x0027301105008387 */ /* 0x0001e80000100400 */
[----:B------:R-:W2:Y:S04]  /*2d60*/  LDL.U16 R2, [R4+0x20] ;  /* 0x0000200004027983 */ /* 0x000ea80000100400 */
[----:B------:R-:W2:Y:S01]  /*2d70*/  LDL R15, [R1+0x6430] ;  /* 0x00643000010f7983 */ /* 0x000ea20000100800 */
[----:B------:R-:W-:Y:S01]  /*2d80*/  BSSY.RECONVERGENT B1, `(.L_x_23) ;  /* 0x00000bc000017945 */ /* 0x000fe20003800200 */
[----:B--2---:R-:W-:-:S13]  /*2d90*/  ISETP.GE.AND P0, PT, R15, R2, PT ;  /* 0x000000020f00720c */ /* 0x004fda0003f06270 */
[----:B0-----:R-:W-:Y:S05]  /*2da0*/  @P0 BRA `(.L_x_24) ;  /* 0x0000000800e40947 */ /* 0x001fea0003800000 */
[----:B------:R-:W2:Y:S04]  /*2db0*/  LDL.64 R6, [R1+0x30] ;  /* 0x0000300001067983 */ /* 0x000ea80000100a00 */
[----:B------:R-:W3:Y:S04]  /*2dc0*/  LDL.64 R4, [R1+0x38] ;  /* 0x0000380001047983 */ /* 0x000ee80000100a00 */
[----:B------:R-:W4:Y:S04]  /*2dd0*/  LDL.64 R12, [R1+0x28] ;  /* 0x00002800010c7983 */ /* 0x000f280000100a00 */
[----:B------:R-:W5:Y:S04]  /*2de0*/  LDL.64 R14, [R1+0x20] ;  /* 0x00002000010e7983 */ /* 0x000f680000100a00 */
[----:B------:R-:W-:Y:S04]  /*2df0*/  STL [R1+0x6430], R2 ;  /* 0x0064300201007387 */ /* 0x000fe80000100800 */
[----:B--2---:R0:W-:Y:S04]  /*2e00*/  STL [R1+0x6444], R6 ;  /* 0x0064440601007387 */ /* 0x0041e80000100800 */
[----:B---3--:R1:W-:Y:S01]  /*2e10*/  STL [R1+0x644c], R4 ;  /* 0x00644c0401007387 */ /* 0x0083e20000100800 */
[----:B----4-:R-:W-:Y:S01]  /*2e20*/  MOV R8, R13 ;  /* 0x0000000d00087202 */ /* 0x010fe20000000f00 */
[----:B0-----:R-:W-:-:S02]  /*2e30*/  IMAD.MOV.U32 R6, RZ, RZ, R7 ;  /* 0x000000ffff067224 */ /* 0x001fc400078e0007 */
[----:B-1----:R-:W-:Y:S01]  /*2e40*/  IMAD.MOV.U32 R4, RZ, RZ, R5 ;  /* 0x000000ffff047224 */ /* 0x002fe200078e0005 */
[----:B------:R-:W-:Y:S04]  /*2e50*/  STL [R1+0x643c], R12 ;  /* 0x00643c0c01007387 */ /* 0x000fe80000100800 */
[----:B------:R-:W-:Y:S04]  /*2e60*/  STL [R1+0x6440], R8 ;  /* 0x0064400801007387 */ /* 0x000fe80000100800 */
[----:B------:R-:W-:Y:S04]  /*2e70*/  STL [R1+0x6448], R6 ;  /* 0x0064480601007387 */ /* 0x000fe80000100800 */
[----:B------:R-:W-:Y:S01]  /*2e80*/  STL [R1+0x6450], R4 ;  /* 0x0064500401007387 */ /* 0x000fe20000100800 */
[----:B-----5:R-:W-:-:S05]  /*2e90*/  IMAD.MOV.U32 R2, RZ, RZ, R14 ;  /* 0x000000ffff027224 */ /* 0x020fca00078e000e */
[----:B------:R0:W-:Y:S02]  /*2ea0*/  STL [R1+0x6434], R2 ;  /* 0x0064340201007387 */ /* 0x0001e40000100800 */
[----:B0-----:R-:W-:-:S05]  /*2eb0*/  IMAD.MOV.U32 R2, RZ, RZ, R15 ;  /* 0x000000ffff027224 */ /* 0x001fca00078e000f */
[----:B------:R0:W-:Y:S02]  /*2ec0*/  STL [R1+0x6438], R2 ;  /* 0x0064380201007387 */ /* 0x0001e40000100800 */
[----:B0-----:R-:W-:-:S07]  /*2ed0*/  HFMA2 R2, -RZ, RZ, 0, 9.5367431640625e-07 ;  /* 0x00000010ff027431 */ /* 0x001fce00000001ff */
.L_x_25:
[----:B0-----:R-:W-:-:S05]  /*2ee0*/  IMAD R4, R2, 0x2, R1 ;  /* 0x0000000202047824 */ /* 0x001fca00078e0201 */
[----:B------:R-:W2:Y:S01]  /*2ef0*/  LDL.64 R6, [R4+0x20] ;  /* 0x0000200004067983 */ /* 0x000ea20000100a00 */
[----:B------:R-:W-:-:S05]  /*2f00*/  VIADD R8, R2, 0x4 ;  /* 0x0000000402087836 */ /* 0x000fca0000000000 */
[----:B------:R-:W-:Y:S01]  /*2f10*/  LEA R8, R8, R1, 0x1 ;  /* 0x0000000108087211 */ /* 0x000fe200078e08ff */
[----:B--2---:R-:W-:Y:S01]  /*2f20*/  IMAD.MOV.U32 R5, RZ, RZ, R6 ;  /* 0x000000ffff057224 */ /* 0x004fe200078e0006 */
[----:B------:R-:W-:Y:S04]  /*2f30*/  STL [R4+0x6438], R7 ;  /* 0x0064380704007387 */ /* 0x000fe80000100800 */
[----:B------:R0:W-:Y:S04]  /*2f40*/  STL [R4+0x6434], R5 ;  /* 0x0064340504007387 */ /* 0x0001e80000100800 */
[----:B------:R-:W0:Y:S01]  /*2f50*/  LDL.64 R12, [R8+0x20] ;  /* 0x00002000080c7983 */ /* 0x000e220000100a00 */
[----:B------:R-:W-:-:S05]  /*2f60*/  VIADD R6, R2, 0x8 ;  /* 0x0000000802067836 */ /* 0x000fca0000000000 */
[----:B------:R-:W-:Y:S01]  /*2f70*/  LEA R6, R6, R1, 0x1 ;  /* 0x0000000106067211 */ /* 0x000fe200078e08ff */
[----:B0-----:R-:W-:Y:S01]  /*2f80*/  IMAD.MOV.U32 R5, RZ, RZ, R12 ;  /* 0x000000ffff057224 */ /* 0x001fe200078e000c */
        /* <DEDUP_REMOVED lines=143> */
[----:B0-----:R-:W-:Y:S02]  /*3880*/  IMAD.MOV.U32 R8, RZ, RZ, R12 ;  /* 0x000000ffff087224 */ /* 0x001fe400078e000c */
[----:B------:R-:W-:-:S03]  /*3890*/  IMAD.MOV.U32 R6, RZ, RZ, R13 ;  /* 0x000000ffff067224 */ /* 0x000fc600078e000d */
[----:B------:R-:W-:Y:S04]  /*38a0*/  STL [R7+0x6434], R8 ;  /* 0x0064340807007387 */ /* 0x000fe80000100800 */
[----:B------:R0:W-:Y:S04]  /*38b0*/  STL [R7+0x6438], R6 ;  /* 0x0064380607007387 */ /* 0x0001e80000100800 */
[----:B------:R-:W0:Y:S01]  /*38c0*/  LDL.64 R12, [R4+0x20] ;  /* 0x00002000040c7983 */ /* 0x000e220000100a00 */
[----:B------:R-:W-:-:S05]  /*38d0*/  VIADD R2, R2, 0x6c ;  /* 0x0000006c02027836 */ /* 0x000fca0000000000 */
[----:B------:R-:W-:Y:S02]  /*38e0*/  ISETP.NE.AND P0, PT, R2, 0x9c4, PT ;  /* 0x000009c40200780c */ /* 0x000fe40003f05270 */
[----:B0-----:R-:W-:Y:S01]  /*38f0*/  MOV R7, R12 ;  /* 0x0000000c00077202 */ /* 0x001fe20000000f00 */
[----:B------:R-:W-:-:S04]  /*3900*/  IMAD.MOV.U32 R5, RZ, RZ, R13 ;  /* 0x000000ffff057224 */ /* 0x000fc800078e000d */
[----:B------:R0:W-:Y:S04]  /*3910*/  STL [R4+0x6434], R7 ;  /* 0x0064340704007387 */ /* 0x0001e80000100800 */
[----:B------:R0:W-:Y:S02]  /*3920*/  STL [R4+0x6438], R5 ;  /* 0x0064380504007387 */ /* 0x0001e40000100800 */
[----:B------:R-:W-:Y:S05]  /*3930*/  @P0 BRA `(.L_x_25) ;  /* 0xfffffff400680947 */ /* 0x000fea000383ffff */
.L_x_24:
[----:B------:R-:W-:Y:S05]  /*3940*/  BSYNC.RECONVERGENT B1 ;  /* 0x0000000000017941 */ /* 0x000fea0003800200 */
.L_x_23:
[----:B------:R-:W-:Y:S05]  /*3950*/  @P1 BRA `(.L_x_26) ;  /* 0xffffffdc00d81947 */ /* 0x000fea000383ffff */
.L_x_1:
[----:B-1----:R-:W-:Y:S05]  /*3960*/  BSYNC.RECONVERGENT B0 ;  /* 0x0000000000007941 */ /* 0x002fea0003800200 */
.L_x_0:
[----:B0-----:R-:W2:Y:S01]  /*3970*/  LDL R4, [R1+0x635c] ;  /* 0x00635c0001047983 */ /* 0x001ea20000100800 */
[----:B------:R-:W-:Y:S01]  /*3980*/  MOV R5, 0x9c4 ;  /* 0x000009c400057802 */ /* 0x000fe20000000f00 */
[C---:B--2---:R-:W-:Y:S02]  /*3990*/  VIADD R2, R4.reuse, 0x1 ;  /* 0x0000000104027836 */ /* 0x044fe40000000000 */
[----:B------:R-:W-:-:S03]  /*39a0*/  IMAD R3, R4, 0x2, R1 ;  /* 0x0000000204037824 */ /* 0x000fc600078e0201 */
[----:B------:R0:W-:Y:S04]  /*39b0*/  STL [R1+0x635c], R2 ;  /* 0x00635c0201007387 */ /* 0x0001e80000100800 */
[----:B------:R0:W-:Y:S04]  /*39c0*/  STL.U16 [R3+0x4fd4], R5 ;  /* 0x004fd40503007387 */ /* 0x0001e80000100400 */
[----:B------:R-:W2:Y:S02]  /*39d0*/  LDL R6, [R1+0x6360] ;  /* 0x0063600001067983 */ /* 0x000ea40000100800 */
[----:B--2---:R-:W-:-:S06]  /*39e0*/  LEA R4, R6, R9, 0x1 ;  /* 0x0000000906047211 */ /* 0x004fcc00078e08ff */
[----:B------:R-:W2:Y:S01]  /*39f0*/  LDL.U16 R4, [R4+0x1388] ;  /* 0x0013880004047983 */ /* 0x000ea20000100400 */
[----:B------:R-:W-:Y:S01]  /*3a00*/  BSSY.RECONVERGENT B0, `(.L_x_27) ;  /* 0x0000010000007945 */ /* 0x000fe20003800200 */
[----:B--2---:R-:W-:-:S13]  /*3a10*/  ISETP.GT.U32.AND P0, PT, R4, 0x9c3, PT ;  /* 0x000009c30400780c */ /* 0x004fda0003f04070 */
[----:B0-----:R-:W-:Y:S05]  /*3a20*/  @P0 BRA `(.L_x_28) ;  /* 0x0000000000340947 */ /* 0x001fea0003800000 */
[----:B------:R-:W-:Y:S01]  /*3a30*/  BSSY.RECONVERGENT B1, `(.L_x_29) ;  /* 0x000000b000017945 */ /* 0x000fe20003800200 */
.L_x_30:
[----:B------:R-:W2:Y:S01]  /*3a40*/  LDL R8, [R1+0x635c] ;  /* 0x00635c0001087983 */ /* 0x000ea20000100800 */
[----:B------:R-:W-:-:S04]  /*3a50*/  LOP3.LUT R6, R4, 0xffff, RZ, 0xc0, !PT ;  /* 0x0000ffff04067812 */ /* 0x000fc800078ec0ff */
[----:B------:R-:W-:Y:S01]  /*3a60*/  LEA R5, R6, R1, 0x1 ;  /* 0x0000000106057211 */ /* 0x000fe200078e08ff */
[C---:B--2---:R-:W-:Y:S02]  /*3a70*/  VIADD R2, R8.reuse, 0x1 ;  /* 0x0000000108027836 */ /* 0x044fe40000000000 */
[----:B------:R-:W-:-:S03]  /*3a80*/  IMAD R3, R8, 0x2, R1 ;  /* 0x0000000208037824 */ /* 0x000fc600078e0201 */
[----:B------:R-:W-:Y:S04]  /*3a90*/  STL [R1+0x635c], R2 ;  /* 0x00635c0201007387 */ /* 0x000fe80000100800 */
[----:B------:R0:W-:Y:S04]  /*3aa0*/  STL.U16 [R3+0x4fd4], R4 ;  /* 0x004fd40403007387 */ /* 0x0001e80000100400 */
[----:B0-----:R-:W2:Y:S02]  /*3ab0*/  LDL.U16 R4, [R5+0x2730] ;  /* 0x0027300005047983 */ /* 0x001ea40000100400 */
[----:B--2---:R-:W-:-:S13]  /*3ac0*/  ISETP.GE.U32.AND P0, PT, R4, 0x9c4, PT ;  /* 0x000009c40400780c */ /* 0x004fda0003f06070 */
[----:B------:R-:W-:Y:S05]  /*3ad0*/  @!P0 BRA `(.L_x_30) ;  /* 0xfffffffc00d88947 */ /* 0x000fea000383ffff */
[----:B------:R-:W-:Y:S05]  /*3ae0*/  BSYNC.RECONVERGENT B1 ;  /* 0x0000000000017941 */ /* 0x000fea0003800200 */
.L_x_29:
[----:B------:R0:W5:Y:S02]  /*3af0*/  LDL R6, [R1+0x6360] ;  /* 0x0063600001067983 */ /* 0x0001640000100800 */
.L_x_28:
[----:B------:R-:W-:Y:S05]  /*3b00*/  BSYNC.RECONVERGENT B0 ;  /* 0x0000000000007941 */ /* 0x000fea0003800200 */
.L_x_27:
[----:B------:R-:W2:Y:S01]  /*3b10*/  LDL R5, [R1+0x635c] ;  /* 0x00635c0001057983 */ /* 0x000ea20000100800 */
[----:B-----5:R-:W-:-:S05]  /*3b20*/  IMAD R6, R6, 0x2, R1 ;  /* 0x0000000206067824 */ /* 0x020fca00078e0201 */
[----:B--2---:R1:W-:Y:S04]  /*3b30*/  STL.U16 [R6+0x6364], R5 ;  /* 0x0063640506007387 */ /* 0x0043e80000100400 */
[----:B------:R-:W2:Y:S02]  /*3b40*/  LDL R2, [R1+0x6360] ;  /* 0x0063600001027983 */ /* 0x000ea40000100800 */
[----:B--2---:R-:W-:-:S05]  /*3b50*/  IMAD R3, R2, 0x2, R1 ;  /* 0x0000000202037824 */ /* 0x004fca00078e0201 */
[----:B------:R-:W2:Y:S02]  /*3b60*/  LDL.U16 R2, [R3+0x6364] ;  /* 0x0063640003027983 */ /* 0x000ea40000100400 */
[----:B--2---:R-:W-:-:S04]  /*3b70*/  IADD3 R4, PT, PT, R2, -0x1, RZ ;  /* 0xffffffff02047810 */ /* 0x004fc80007ffe0ff */
[----:B------:R-:W-:Y:S01]  /*3b80*/  LOP3.LUT R2, R4, 0xffff, RZ, 0xc0, !PT ;  /* 0x0000ffff04027812 */ /* 0x000fe200078ec0ff */
[----:B------:R1:W-:Y:S04]  /*3b90*/  STL.U16 [R3+0x6364], R4 ;  /* 0x0063640403007387 */ /* 0x0003e80000100400 */
[----:B------:R-:W-:-:S06]  /*3ba0*/  IMAD R2, R2, 0x2, R1 ;  /* 0x0000000202027824 */ /* 0x000fcc00078e0201 */
[----:B------:R-:W2:Y:S01]  /*3bb0*/  LDL.U16 R2, [R2+0x4fd4] ;  /* 0x004fd40002027983 */ /* 0x000ea20000100400 */
[----:B------:R-:W-:Y:S04]  /*3bc0*/  BSSY.RECONVERGENT B2, `(.L_x_31) ;  /* 0x0000422000027945 */ /* 0x000fe80003800200 */
[----:B------:R-:W-:Y:S01]  /*3bd0*/  BSSY.RELIABLE B1, `(.L_x_32) ;  /* 0x0000216000017945 */ /* 0x000fe20003800100 */
[----:B--2---:R-:W-:-:S13]  /*3be0*/  ISETP.GE.U32.AND P0, PT, R2, 0x9c4, PT ;  /* 0x000009c40200780c */ /* 0x004fda0003f06070 */
[----:B-1----:R-:W-:Y:S05]  /*3bf0*/  @!P0 BRA `(.L_x_33) ;  /* 0x00000020004c8947 */ /* 0x002fea0003800000 */
[----:B------:R-:W-:Y:S01]  /*3c00*/  BSSY.RELIABLE B0, `(.L_x_34) ;  /* 0x0000211000007945 */ /* 0x000fe20003800100 */
.L_x_59:
[----:B------:R-:W2:Y:S02]  /*3c10*/  LDL R2, [R1+0x6360] ;  /* 0x0063600001027983 */ /* 0x000ea40000100800 */
[C---:B--2---:R-:W-:Y:S01]  /*3c20*/  VIADD R8, R2.reuse, 0xffffffff ;  /* 0xffffffff02087836 */ /* 0x044fe20000000000 */
[----:B------:R-:W-:-:S04]  /*3c30*/  ISETP.GE.AND P0, PT, R2, 0x3, PT ;  /* 0x000000030200780c */ /* 0x000fc80003f06270 */
[----:B------:R1:W-:Y:S09]  /*3c40*/  STL [R1+0x6360], R8 ;  /* 0x0063600801007387 */ /* 0x0003f20000100800 */
[----:B------:R-:W-:Y:S05]  /*3c50*/  @!P0 BREAK.RELIABLE B0 ;  /* 0x0000000000008942 */ /* 0x000fea0003800100 */
[----:B------:R-:W-:Y:S05]  /*3c60*/  @!P0 BREAK.RELIABLE B1 ;  /* 0x0000000000018942 */ /* 0x000fea0003800100 */
[----:B-1----:R-:W-:Y:S05]  /*3c70*/  @!P0 BRA `(.L_x_35) ;  /* 0x0000004000348947 */ /* 0x002fea0003800000 */
[----:B------:R-:W-:Y:S01]  /*3c80*/  LEA R5, R8, R1, 0x1 ;  /* 0x0000000108057211 */ /* 0x000fe200078e08ff */
[----:B------:R-:W2:Y:S04]  /*3c90*/  LDL R3, [R1] ;  /* 0x0000000001037983 */ /* 0x000ea80000100800 */
[----:B------:R-:W3:Y:S02]  /*3ca0*/  LDL.U16 R2, [R5+0x6364] ;  /* 0x0063640005027983 */ /* 0x000ee40000100400 */
[----:B---3--:R-:W-:-:S06]  /*3cb0*/  IMAD R6, R2, 0x2, R1 ;  /* 0x0000000202067824 */ /* 0x008fcc00078e0201 */
[----:B------:R-:W2:Y:S02]  /*3cc0*/  LDL.U16 R6, [R6+0x4fd4] ;  /* 0x004fd40006067983 */ /* 0x000ea40000100400 */
        /* <DEDUP_REMOVED lines=15> */
.L_x_37:
[----:B------:R-:W-:Y:S05]  /*3dc0*/  BSYNC.RECONVERGENT B3 ;  /* 0x0000000000037941 */ /* 0x000fea0003800200 */
.L_x_36:
[----:B-1----:R-:W2:Y:S02]  /*3dd0*/  LDL R3, [R1+0x4] ;  /* 0x0000040001037983 */ /* 0x002ea40000100800 */
        /* <DEDUP_REMOVED lines=15> */
.L_x_39:
[----:B------:R-:W-:Y:S05]  /*3ed0*/  BSYNC.RECONVERGENT B3 ;  /* 0x0000000000037941 */ /* 0x000fea0003800200 */
.L_x_38:
[----:B-1----:R-:W2:Y:S02]  /*3ee0*/  LDL R3, [R1+0x8] ;  /* 0x0000080001037983 */ /* 0x002ea40000100800 */
        /* <DEDUP_REMOVED lines=15> */
.L_x_41:
[----:B------:R-:W-:Y:S05]  /*3fe0*/  BSYNC.RECONVERGENT B3 ;  /* 0x0000000000037941 */ /* 0x000fea0003800200 */
.L_x_40:
[----:B-1----:R-:W2:Y:S02]  /*3ff0*/  LDL R3, [R1+0xc] ;  /* 0x00000c0001037983 */ /* 0x002ea40000100800 */
        /* <DEDUP_REMOVED lines=15> */
.L_x_43:
[----:B------:R-:W-:Y:S05]  /*40f0*/  BSYNC.RECONVERGENT B3 ;  /* 0x0000000000037941 */ /* 0x000fea0003800200 */
.L_x_42:
        /* <DEDUP_REMOVED lines=16> */
.L_x_45:
[----:B------:R-:W-:Y:S05]  /*4200*/  BSYNC.RECONVERGENT B3 ;  /* 0x0000000000037941 */ /* 0x000fea0003800200 */
.L_x_44:
        /* <DEDUP_REMOVED lines=16> */
.L_x_47:
[----:B------:R-:W-:Y:S05]  /*4310*/  BSYNC.RECONVERGENT B3 ;  /* 0x0000000000037941 */ /* 0x000fea0003800200 */
.L_x_46:
        /* <DEDUP_REMOVED lines=16> */
.L_x_49:
[----:B------:R-:W-:Y:S05]  /*4420*/  BSYNC.RECONVERGENT B3 ;  /* 0x0000000000037941 */ /* 0x000fea0003800200 */
.L_x_48:
[----:B-1----:R-:W2:Y:S02]  /*4430*/  LDL R3, [R1+0x1c] ;  /* 0x00001c0001037983 */ /* 0x002ea40000100800 */
        /* <DEDUP_REMOVED lines=16> */
.L_x_51:
[----:B------:R-:W-:Y:S05]  /*4540*/  BSYNC.RECONVERGENT B3 ;  /* 0x0000000000037941 */ /* 0x000fea0003800200 */
.L_x_50:
[----:B------:R-:W2:Y:S01]  /*4550*/  LDL.U16 R10, [R3+0x20] ;  /* 0x00002000030a7983 */ /* 0x000ea20000100400 */
[----:B------:R-:W-:Y:S01]  /*4560*/  IMAD.MOV R15, RZ, RZ, -R8 ;  /* 0x000000ffff0f7224 */ /* 0x000fe200078e0a08 */
[----:B------:R-:W-:Y:S04]  /*4570*/  BSSY.RECONVERGENT B3, `(.L_x_52) ;  /* 0x0000010000037945 */ /* 0x000fe80003800200 */
[----:B------:R-:W-:Y:S02]  /*4580*/  PRMT R15, R15, 0x7710, RZ ;  /* 0x000077100f0f7816 */ /* 0x000fe400000000ff */
[----:B--2---:R-:W-:-:S13]  /*4590*/  ISETP.NE.AND P0, PT, R10, RZ, PT ;  /* 0x000000ff0a00720c */ /* 0x004fda0003f05270 */
[----:B------:R-:W-:Y:S05]  /*45a0*/  @P0 BRA `(.L_x_53) ;  /* 0x0000000000300947 */ /* 0x000fea0003800000 */
[----:B-1----:R-:W2:Y:S01]  /*45b0*/  LDL.U16 R5, [R3+0x13a8] ;  /* 0x0013a80003057983 */ /* 0x002ea20000100400 */
[----:B------:R-:W-:Y:S02]  /*45c0*/  PRMT R10, RZ, 0x7610, R10 ;  /* 0x00007610ff0a7816 */ /* 0x000fe4000000000a */
[----:B--2---:R-:W-:-:S13]  /*45d0*/  ISETP.GT.U32.AND P0, PT, R5, 0x64, PT ;  /* 0x000000640500780c */ /* 0x004fda0003f04070 */
[----:B------:R-:W-:Y:S05]  /*45e0*/  @P0 BRA `(.L_x_53) ;  /* 0x0000000000200947 */ /* 0x000fea0003800000 */
[----:B------:R-:W2:Y:S04]  /*45f0*/  LDL.U16 R10, [R3+0x3b82] ;  /* 0x003b8200030a7983 */ /* 0x000ea80000100400 */
[----:B------:R-:W3:Y:S01]  /*4600*/  LDL.U16 R8, [R3+0x2730] ;  /* 0x0027300003087983 */ /* 0x000ee20000100400 */
[----:B--2---:R-:W-:-:S05]  /*4610*/  IMAD R5, R10, 0x2, R1 ;  /* 0x000000020a057824 */ /* 0x004fca00078e0201 */
[----:B---3--:R2:W-:Y:S04]  /*4620*/  STL.U16 [R5+0x2730], R8 ;  /* 0x0027300805007387 */ /* 0x0085e80000100400 */
[----:B------:R-:W3:Y:S01]  /*4630*/  LDL.U16 R7, [R3+0x3b82] ;  /* 0x003b820003077983 */ /* 0x000ee20000100400 */
[----:B------:R-:W-:-:S05]  /*4640*/  LEA R12, R8, R1, 0x1 ;  /* 0x00000001080c7211 */ /* 0x000fca00078e08ff */
[----:B---3--:R2:W-:Y:S04]  /*4650*/  STL.U16 [R12+0x3b82], R7 ;  /* 0x003b82070c007387 */ /* 0x0085e80000100400 */
[----:B------:R2:W5:Y:S02]  /*4660*/  LDL.U16 R10, [R3+0x20] ;  /* 0x00002000030a7983 */ /* 0x0005640000100400 */
.L_x_53:
[----:B------:R-:W-:Y:S05]  /*4670*/  BSYNC.RECONVERGENT B3 ;  /* 0x0000000000037941 */ /* 0x000fea0003800200 */
.L_x_52:
[----:B-----5:R-:W-:Y:S01]  /*4680*/  IMAD.IADD R10, R15, 0x1, R10 ;  /* 0x000000010f0a7824 */ /* 0x020fe200078e020a */
[----:B------:R-:W-:Y:S04]  /*4690*/  BSSY.RECONVERGENT B3, `(.L_x_54) ;  /* 0x000000f000037945 */ /* 0x000fe80003800200 */
[----:B------:R3:W-:Y:S01]  /*46a0*/  STL.U16 [R3+0x20], R10 ;  /* 0x0000200a03007387 */ /* 0x0007e20000100400 */
[----:B-12---:R-:W-:-:S04]  /*46b0*/  PRMT R5, R10, 0x9910, RZ ;  /* 0x000099100a057816 */ /* 0x006fc800000000ff */
[----:B------:R-:W-:-:S13]  /*46c0*/  ISETP.NE.AND P0, PT, R5, RZ, PT ;  /* 0x000000ff0500720c */ /* 0x000fda0003f05270 */
[----:B---3--:R-:W-:Y:S05]  /*46d0*/  @P0 BRA `(.L_x_55) ;  /* 0x0000000000280947 */ /* 0x008fea0003800000 */
[----:B------:R-:W2:Y:S02]  /*46e0*/  LDL.U16 R8, [R3+0x13a8] ;  /* 0x0013a80003087983 */ /* 0x000ea40000100400 */
[----:B--2---:R-:W-:-:S13]  /*46f0*/  ISETP.GT.U32.AND P0, PT, R8, 0x64, PT ;  /* 0x000000640800780c */ /* 0x004fda0003f04070 */
[C---:B------:R-:W-:Y:S01]  /*4700*/  @!P0 VIADD R10, R8.reuse, 0x9c4 ;  /* 0x000009c4080a8836 */ /* 0x040fe20000000000 */
[----:B------:R-:W-:-:S04]  /*4710*/  @!P0 LEA R5, R8, R9, 0x1 ;  /* 0x0000000908058211 */ /* 0x000fc800078e08ff */
[----:B------:R1:W-:Y:S04]  /*4720*/  @!P0 STL.U16 [R3+0x3b82], R10 ;  /* 0x003b820a03008387 */ /* 0x0003e80000100400 */
[----:B------:R-:W2:Y:S02]  /*4730*/  @!P0 LDL.U16 R8, [R5+0x1388] ;  /* 0x0013880005088983 */ /* 0x000ea40000100400 */
[----:B--2---:R-:W-:Y:S02]  /*4740*/  @!P0 IMAD R7, R8, 0x2, R1 ;  /* 0x0000000208078824 */ /* 0x004fe400078e0201 */
[----:B------:R1:W-:Y:S04]  /*4750*/  @!P0 STL.U16 [R3+0x2730], R8 ;  /* 0x0027300803008387 */ /* 0x0003e80000100400 */
[----:B------:R1:W-:Y:S04]  /*4760*/  @!P0 STL.U16 [R7+0x3b82], R6 ;  /* 0x003b820607008387 */ /* 0x0003e80000100400 */
[----:B------:R1:W-:Y:S02]  /*4770*/  @!P0 STL.U16 [R5+0x1388], R6 ;  /* 0x0013880605008387 */ /* 0x0003e40000100400 */
.L_x_55:
[----:B------:R-:W-:Y:S05]  /*4780*/  BSYNC.RECONVERGENT B3 ;  /* 0x0000000000037941 */ /* 0x000fea0003800200 */
.L_x_54:
[----:B-1----:R-:W2:Y:S04]  /*4790*/  LDL.U16 R8, [R2+0x13a8] ;  /* 0x0013a80002087983 */ /* 0x002ea80000100400 */
[----:B------:R-:W3:Y:S01]  /*47a0*/  LDL.U16 R5, [R2+0x20] ;  /* 0x0000200002057983 */ /* 0x000ee20000100400 */
[----:B--2---:R-:W-:-:S05]  /*47b0*/  IMAD.IADD R13, R8, 0x1, R15 ;  /* 0x00000001080d7824 */ /* 0x004fca00078e020f */
[----:B------:R-:W-:Y:S01]  /*47c0*/  LOP3.LUT R8, R13, 0xffff, RZ, 0xc0, !PT ;  /* 0x0000ffff0d087812 */ /* 0x000fe200078ec0ff */
[----:B------:R-:W-:Y:S03]  /*47d0*/  STL.U16 [R2+0x13a8], R13 ;  /* 0x0013a80d02007387 */ /* 0x000fe60000100400 */
[----:B------:R-:W-:-:S04]  /*47e0*/  ISETP.GT.U32.AND P0, PT, R8, 0x64, PT ;  /* 0x000000640800780c */ /* 0x000fc80003f04070 */
[----:B---3--:R-:W-:-:S13]  /*47f0*/  ISETP.NE.OR P0, PT, R5, RZ, P0 ;  /* 0x000000ff0500720c */ /* 0x008fda0000705670 */
[----:B------:R-:W-:Y:S01]  /*4800*/  @!P0 IADD3 R17, PT, PT, R13, 0x9c4, RZ ;  /* 0x000009c40d118810 */ /* 0x000fe20007ffe0ff */
[----:B------:R-:W-:-:S04]  /*4810*/  @!P0 IMAD R19, R8, 0x2, R9 ;  /* 0x0000000208138824 */ /* 0x000fc800078e0209 */
[----:B------:R-:W-:Y:S04]  /*4820*/  @!P0 STL.U16 [R2+0x3b82], R17 ;  /* 0x003b821102008387 */ /* 0x000fe80000100400 */
[----:B------:R-:W2:Y:S02]  /*4830*/  @!P0 LDL.U16 R14, [R19+0x1388] ;  /* 0x00138800130e8983 */ /* 0x000ea40000100400 */
[----:B--2---:R-:W-:Y:S02]  /*4840*/  @!P0 IMAD R21, R14, 0x2, R1 ;  /* 0x000000020e158824 */ /* 0x004fe400078e0201 */
[----:B------:R1:W-:Y:S04]  /*4850*/  @!P0 STL.U16 [R2+0x2730], R14 ;  /* 0x0027300e02008387 */ /* 0x0003e80000100400 */
[----:B------:R-:W-:Y:S04]  /*4860*/  @!P0 STL.U16 [R21+0x3b82], R4 ;  /* 0x003b820415008387 */ /* 0x000fe80000100400 */
[----:B------:R2:W-:Y:S04]  /*4870*/  @!P0 STL.U16 [R19+0x1388], R4 ;  /* 0x0013880413008387 */ /* 0x0005e80000100400 */
[----:B------:R-:W3:Y:S02]  /*4880*/  LDL R16, [R1+0x4] ;  /* 0x0000040001107983 */ /* 0x000ee40000100800 */
[----:B---3--:R-:W-:-:S05]  /*4890*/  LEA R5, R16, R3, 0x1 ;  /* 0x0000000310057211 */ /* 0x008fca00078e08ff */
[----:B------:R-:W3:Y:S04]  /*48a0*/  LDL.U16 R7, [R5+0x13a8] ;  /* 0x0013a80005077983 */ /* 0x000ee80000100400 */
[----:B------:R-:W4:Y:S01]  /*48b0*/  LDL.U16 R10, [R5+0x20] ;  /* 0x00002000050a7983 */ /* 0x000f220000100400 */
[----:B---3--:R-:W-:-:S05]  /*48c0*/  IMAD.IADD R8, R7, 0x1, R15 ;  /* 0x0000000107087824 */ /* 0x008fca00078e020f */
[----:B------:R-:W-:Y:S01]  /*48d0*/  LOP3.LUT R12, R8, 0xffff, RZ, 0xc0, !PT ;  /* 0x0000ffff080c7812 */ /* 0x000fe200078ec0ff */
[----:B------:R3:W-:Y:S03]  /*48e0*/  STL.U16 [R5+0x13a8], R8 ;  /* 0x0013a80805007387 */ /* 0x0007e60000100400 */
[----:B------:R-:W-:-:S04]  /*48f0*/  ISETP.GT.U32.AND P0, PT, R12, 0x64, PT ;  /* 0x000000640c00780c */ /* 0x000fc80003f04070 */
[----:B----4-:R-:W-:-:S13]  /*4900*/  ISETP.NE.OR P0, PT, R10, RZ, P0 ;  /* 0x000000ff0a00720c */ /* 0x010fda0000705670 */
[----:B-1----:R-:W-:Y:S01]  /*4910*/  @!P0 VIADD R2, R8, 0x9c4 ;  /* 0x000009c408028836 */ /* 0x002fe20000000000 */
[----:B------:R-:W-:-:S04]  /*4920*/  @!P0 LEA R7, R12, R9, 0x1 ;  /* 0x000000090c078211 */ /* 0x000fc800078e08ff */
[----:B------:R1:W-:Y:S04]  /*4930*/  @!P0 STL.U16 [R5+0x3b82], R2 ;  /* 0x003b820205008387 */ /* 0x0003e80000100400 */
[----:B------:R-:W4:Y:S01]  /*4940*/  @!P0 LDL.U16 R12, [R7+0x1388] ;  /* 0x00138800070c8983 */ /* 0x000f220000100400 */
[----:B------:R-:W-:Y:S02]  /*4950*/  @!P0 IMAD.IADD R16, R6, 0x1, R16 ;  /* 0x0000000106108824 */ /* 0x000fe400078e0210 */
[----:B----4-:R-:W-:Y:S01]  /*4960*/  @!P0 IMAD R17, R12, 0x2, R1 ;  /* 0x000000020c118824 */ /* 0x010fe200078e0201 */
[----:B------:R4:W-:Y:S04]  /*4970*/  @!P0 STL.U16 [R5+0x2730], R12 ;  /* 0x0027300c05008387 */ /* 0x0009e80000100400 */
[----:B------:R-:W-:Y:S04]  /*4980*/  @!P0 STL.U16 [R17+0x3b82], R16 ;  /* 0x003b821011008387 */ /* 0x000fe80000100400 */
[----:B------:R5:W-:Y:S04]  /*4990*/  @!P0 STL.U16 [R7+0x1388], R16 ;  /* 0x0013881007008387 */ /* 0x000be80000100400 */
[----:B------:R-:W2:Y:S02]  /*49a0*/  LDL R14, [R1+0x8] ;  /* 0x00000800010e7983 */ /* 0x000ea40000100800 */
[----:B--2---:R-:W-:-:S05]  /*49b0*/  LEA R4, R14, R3, 0x1 ;  /* 0x000000030e047211 */ /* 0x004fca00078e08ff */
[----:B------:R-:W2:Y:S04]  /*49c0*/  LDL.U16 R10, [R4+0x13a8] ;  /* 0x0013a800040a7983 */ /* 0x000ea80000100400 */
[----:B---3--:R-:W3:Y:S01]  /*49d0*/  LDL.U16 R8, [R4+0x20] ;  /* 0x0000200004087983 */ /* 0x008ee20000100400 */
[----:B--2---:R-:W-:-:S05]  /*49e0*/  IMAD.IADD R13, R10, 0x1, R15 ;  /* 0x000000010a0d7824 */ /* 0x004fca00078e020f */
[----:B-1----:R-:W-:Y:S01]  /*49f0*/  LOP3.LUT R2, R13, 0xffff, RZ, 0xc0, !PT ;  /* 0x0000ffff0d027812 */ /* 0x002fe200078ec0ff */
[----:B------:R-:W-:Y:S03]  /*4a00*/  STL.U16 [R4+0x13a8], R13 ;  /* 0x0013a80d04007387 */ /* 0x000fe60000100400 */
[----:B------:R-:W-:-:S04]  /*4a10*/  ISETP.GT.U32.AND P0, PT, R2, 0x64, PT ;  /* 0x000000640200780c */ /* 0x000fc80003f04070 */
[----:B---3--:R-:W-:-:S13]  /*4a20*/  ISETP.NE.OR P0, PT, R8, RZ, P0 ;  /* 0x000000ff0800720c */ /* 0x008fda0000705670 */
[----:B----4-:R-:W-:Y:S01]  /*4a30*/  @!P0 VIADD R5, R13, 0x9c4 ;  /* 0x000009c40d058836 */ /* 0x010fe20000000000 */
[----:B------:R-:W-:-:S04]  /*4a40*/  @!P0 LEA R2, R2, R9, 0x1 ;  /* 0x0000000902028211 */ /* 0x000fc800078e08ff */
[----:B------:R-:W-:Y:S04]  /*4a50*/  @!P0 STL.U16 [R4+0x3b82], R5 ;  /* 0x003b820504008387 */ /* 0x000fe80000100400 */
[----:B-----5:R-:W2:Y:S01]  /*4a60*/  @!P0 LDL.U16 R16, [R2+0x1388] ;  /* 0x0013880002108983 */ /* 0x020ea20000100400 */
[----:B------:R-:W-:Y:S02]  /*4a70*/  @!P0 IMAD.IADD R17, R6, 0x1, R14 ;  /* 0x0000000106118824 */ /* 0x000fe400078e020e */
[----:B--2---:R-:W-:Y:S01]  /*4a80*/  @!P0 IMAD R14, R16, 0x2, R1 ;  /* 0x00000002100e8824 */ /* 0x004fe200078e0201 */
        /* <DEDUP_REMOVED lines=15> */
[----:B------:R-:W2:Y:S01]  /*4b80*/  @!P0 LDL.U16 R12, [R5+0x1388] ;  /* 0x00138800050c8983 */ /* 0x000ea20000100400 */
[----:B------:R-:W-:Y:S02]  /*4b90*/  @!P0 IMAD.IADD R18, R6, 0x1, R18 ;  /* 0x0000000106128824 */ /* 0x000fe400078e0212 */
[----:B--2---:R-:W-:Y:S01]  /*4ba0*/  @!P0 IMAD R17, R12, 0x2, R1 ;  /* 0x000000020c118824 */ /* 0x004fe200078e0201 */
[----:B------:R2:W-:Y:S04]  /*4bb0*/  @!P0 STL.U16 [R7+0x2730], R12 ;  /* 0x0027300c07008387 */ /* 0x0005e80000100400 */
[----:B------:R4:W-:Y:S04]  /*4bc0*/  @!P0 STL.U16 [R17+0x3b82], R18 ;  /* 0x003b821211008387 */ /* 0x0009e80000100400 */
[----:B------:R5:W-:Y:S04]  /*4bd0*/  @!P0 STL.U16 [R5+0x1388], R18 ;  /* 0x0013881205008387 */ /* 0x000be80000100400 */
[----:B------:R-:W3:Y:S02]  /*4be0*/  LDL R14, [R1+0x10] ;  /* 0x00001000010e7983 */ /* 0x000ee40000100800 */
[----:B---3--:R-:W-:-:S05]  /*4bf0*/  LEA R2, R14, R3, 0x1 ;  /* 0x000000030e027211 */ /* 0x008fca00078e08ff */
[----:B------:R-:W3:Y:S04]  /*4c00*/  LDL.U16 R10, [R2+0x13a8] ;  /* 0x0013a800020a7983 */ /* 0x000ee80000100400 */
[----:B------:R-:W2:Y:S01]  /*4c10*/  LDL.U16 R8, [R2+0x20] ;  /* 0x0000200002087983 */ /* 0x000ea20000100400 */
[----:B---3--:R-:W-:-:S05]  /*4c20*/  IMAD.IADD R13, R10, 0x1, R15 ;  /* 0x000000010a0d7824 */ /* 0x008fca00078e020f */
[----:B-1----:R-:W-:Y:S01]  /*4c30*/  LOP3.LUT R4, R13, 0xffff, RZ, 0xc0, !PT ;  /* 0x0000ffff0d047812 */ /* 0x002fe200078ec0ff */
[----:B------:R-:W-:Y:S03]  /*4c40*/  STL.U16 [R2+0x13a8], R13 ;  /* 0x0013a80d02007387 */ /* 0x000fe60000100400 */
[----:B------:R-:W-:-:S04]  /*4c50*/  ISETP.GT.U32.AND P0, PT, R4, 0x64, PT ;  /* 0x000000640400780c */ /* 0x000fc80003f04070 */
[----:B--2---:R-:W-:-:S13]  /*4c60*/  ISETP.NE.OR P0, PT, R8, RZ, P0 ;  /* 0x000000ff0800720c */ /* 0x004fda0000705670 */
[----:B------:R-:W-:Y:S01]  /*4c70*/  @!P0 VIADD R7, R13, 0x9c4 ;  /* 0x000009c40d078836 */ /* 0x000fe20000000000 */
[----:B------:R-:W-:-:S04]  /*4c80*/  @!P0 LEA R4, R4, R9, 0x1 ;  /* 0x0000000904048211 */ /* 0x000fc800078e08ff */
[----:B------:R-:W-:Y:S04]  /*4c90*/  @!P0 STL.U16 [R2+0x3b82], R7 ;  /* 0x003b820702008387 */ /* 0x000fe80000100400 */
[----:B------:R-:W2:Y:S01]  /*4ca0*/  @!P0 LDL.U16 R16, [R4+0x1388] ;  /* 0x0013880004108983 */ /* 0x000ea20000100400 */
[----:B----4-:R-:W-:Y:S02]  /*4cb0*/  @!P0 IMAD.IADD R17, R6, 0x1, R14 ;  /* 0x0000000106118824 */ /* 0x010fe400078e020e */
[----:B--2---:R-:W-:Y:S01]  /*4cc0*/  @!P0 IMAD R14, R16, 0x2, R1 ;  /* 0x00000002100e8824 */ /* 0x004fe200078e0201 */
[----:B------:R1:W-:Y:S04]  /*4cd0*/  @!P0 STL.U16 [R2+0x2730], R16 ;  /* 0x0027301002008387 */ /* 0x0003e80000100400 */
[----:B------:R-:W-:Y:S04]  /*4ce0*/  @!P0 STL.U16 [R14+0x3b82], R17 ;  /* 0x003b82110e008387 */ /* 0x000fe80000100400 */
[----:B------:R2:W-:Y:S04]  /*4cf0*/  @!P0 STL.U16 [R4+0x1388], R17 ;  /* 0x0013881104008387 */ /* 0x0005e80000100400 */
[----:B-----5:R-:W3:Y:S02]  /*4d00*/  LDL R18, [R1+0x14] ;  /* 0x0000140001127983 */ /* 0x020ee40000100800 */
        /* <DEDUP_REMOVED lines=47> */
[----:B--2---:R-:W2:Y:S01]  /*5000*/  @!P0 LDL.U16 R2, [R5+0x1388] ;  /* 0x0013880005028983 */ /* 0x004ea20000100400 */
[----:B------:R-:W-:Y:S02]  /*5010*/  IMAD.IADD R18, R6, 0x1, R18 ;  /* 0x0000000106127824 */ /* 0x000fe400078e0212 */
[----:B--2---:R-:W-:Y:S01]  /*5020*/  @!P0 IMAD R13, R2, 0x2, R1 ;  /* 0x00000002020d8824 */ /* 0x004fe200078e0201 */
[----:B------:R3:W-:Y:S04]  /*5030*/  @!P0 STL.U16 [R7+0x2730], R2 ;  /* 0x0027300207008387 */ /* 0x0007e80000100400 */
[----:B------:R3:W-:Y:S04]  /*5040*/  @!P0 STL.U16 [R13+0x3b82], R18 ;  /* 0x003b82120d008387 */ /* 0x0007e80000100400 */
[----:B------:R3:W-:Y:S04]  /*5050*/  @!P0 STL.U16 [R5+0x1388], R18 ;  /* 0x0013881205008387 */ /* 0x0007e80000100400 */
[----:B------:R-:W2:Y:S04]  /*5060*/  LDL.U16 R6, [R3+0x20] ;  /* 0x0000200003067983 */ /* 0x000ea80000100400 */
[----:B------:R-:W2:Y:S01]  /*5070*/  LDL R15, [R1+0x6430] ;  /* 0x00643000010f7983 */ /* 0x000ea20000100800 */
[----:B------:R-:W-:Y:S01]  /*5080*/  BSSY.RECONVERGENT B3, `(.L_x_56) ;  /* 0x00000bc000037945 */ /* 0x000fe20003800200 */
[----:B--2---:R-:W-:-:S13]  /*5090*/  ISETP.GE.AND P0, PT, R15, R6, PT ;  /* 0x000000060f00720c */ /* 0x004fda0003f06270 */
[----:B---3--:R-:W-:Y:S05]  /*50a0*/  @P0 BRA `(.L_x_57) ;  /* 0x0000000800e40947 */ /* 0x008fea0003800000 */
[----:B------:R-:W2:Y:S04]  /*50b0*/  LDL.64 R4, [R1+0x20] ;  /* 0x0000200001047983 */ /* 0x000ea80000100a00 */
[----:B------:R-:W3:Y:S04]  /*50c0*/  LDL.64 R12, [R1+0x28] ;  /* 0x00002800010c7983 */ /* 0x000ee80000100a00 */
[----:B------:R-:W4:Y:S04]  /*50d0*/  LDL.64 R14, [R1+0x30] ;  /* 0x00003000010e7983 */ /* 0x000f280000100a00 */
[----:B------:R-:W5:Y:S04]  /*50e0*/  LDL.64 R2, [R1+0x38] ;  /* 0x0000380001027983 */ /* 0x000f680000100a00 */
[----:B------:R-:W-:Y:S04]  /*50f0*/  STL [R1+0x6430], R6 ;  /* 0x0064300601007387 */ /* 0x000fe80000100800 */
[----:B--2---:R1:W-:Y:S04]  /*5100*/  STL [R1+0x6434], R4 ;  /* 0x0064340401007387 */ /* 0x0043e80000100800 */
[----:B---3--:R-:W-:Y:S04]  /*5110*/  STL [R1+0x643c], R12 ;  /* 0x00643c0c01007387 */ /* 0x008fe80000100800 */
[----:B----4-:R-:W-:Y:S01]  /*5120*/  STL [R1+0x6444], R14 ;  /* 0x0064440e01007387 */ /* 0x010fe20000100800 */
[----:B-1----:R-:W-:-:S05]  /*5130*/  MOV R4, R5 ;  /* 0x0000000500047202 */ /* 0x002fca0000000f00 */
[----:B------:R1:W-:Y:S02]  /*5140*/  STL [R1+0x6438], R4 ;  /* 0x0064380401007387 */ /* 0x0003e40000100800 */
[----:B-1----:R-:W-:-:S05]  /*5150*/  IMAD.MOV.U32 R4, RZ, RZ, R13 ;  /* 0x000000ffff047224 */ /* 0x002fca00078e000d */
[----:B------:R1:W-:Y:S02]  /*5160*/  STL [R1+0x6440], R4 ;  /* 0x0064400401007387 */ /* 0x0003e40000100800 */
[----:B-1----:R-:W-:-:S05]  /*5170*/  IMAD.MOV.U32 R4, RZ, RZ, R15 ;  /* 0x000000ffff047224 */ /* 0x002fca00078e000f */
[----:B------:R5:W-:Y:S02]  /*5180*/  STL [R1+0x6448], R4 ;  /* 0x0064480401007387 */ /* 0x000be40000100800 */
[----:B-----5:R-:W-:Y:S01]  /*5190*/  MOV R4, R2 ;  /* 0x0000000200047202 */ /* 0x020fe20000000f00 */
[----:B------:R-:W-:-:S04]  /*51a0*/  IMAD.MOV.U32 R2, RZ, RZ, 0x10 ;  /* 0x00000010ff027424 */ /* 0x000fc800078e00ff */
[----:B------:R1:W-:Y:S02]  /*51b0*/  STL [R1+0x644c], R4 ;  /* 0x00644c0401007387 */ /* 0x0003e40000100800 */
[----:B-1----:R-:W-:-:S05]  /*51c0*/  IMAD.MOV.U32 R4, RZ, RZ, R3 ;  /* 0x000000ffff047224 */ /* 0x002fca00078e0003 */
[----:B------:R1:W-:Y:S02]  /*51d0*/  STL [R1+0x6450], R4 ;  /* 0x0064500401007387 */ /* 0x0003e40000100800 */
.L_x_58:
[----:B--2---:R-:W-:-:S05]  /*51e0*/  LEA R3, R2, R1, 0x1 ;  /* 0x0000000102037211 */ /* 0x004fca00078e08ff */
[----:B-1----:R-:W2:Y:S01]  /*51f0*/  LDL.64 R4, [R3+0x20] ;  /* 0x0000200003047983 */ /* 0x002ea20000100a00 */
[----:B------:R-:W-:-:S04]  /*5200*/  VIADD R6, R2, 0x4 ;  /* 0x0000000402067836 */ /* 0x000fc80000000000 */
[----:B------:R-:W-:Y:S01]  /*5210*/  IMAD R7, R6, 0x2, R1 ;  /* 0x0000000206077824 */ /* 0x000fe200078e0201 */
[----:B--2---:R-:W-:Y:S01]  /*5220*/  MOV R6, R4 ;  /* 0x0000000400067202 */ /* 0x004fe20000000f00 */
[----:B------:R-:W-:-:S04]  /*5230*/  IMAD.MOV.U32 R4, RZ, RZ, R5 ;  /* 0x000000ffff047224 */ /* 0x000fc800078e0005 */
[----:B------:R-:W-:Y:S04]  /*5240*/  STL [R3+0x6434], R6 ;  /* 0x0064340603007387 */ /* 0x000fe80000100800 */
[----:B------:R1:W-:Y:S04]  /*5250*/  STL [R3+0x6438], R4 ;  /* 0x0064380403007387 */ /* 0x0003e80000100800 */
[----:B------:R-:W1:Y:S01]  /*5260*/  LDL.64 R12, [R7+0x20] ;  /* 0x00002000070c7983 */ /* 0x000e620000100a00 */
[----:B------:R-:W-:-:S05]  /*5270*/  VIADD R8, R2, 0x8 ;  /* 0x0000000802087836 */ /* 0x000fca0000000000 */
[----:B------:R-:W-:Y:S01]  /*5280*/  LEA R8, R8, R1, 0x1 ;  /* 0x0000000108087211 */ /* 0x000fe200078e08ff */
[----:B-1----:R-:W-:Y:S01]  /*5290*/  IMAD.MOV.U32 R4, RZ, RZ, R13 ;  /* 0x000000ffff047224 */ /* 0x002fe200078e000d */
[----:B------:R-:W-:Y:S04]  /*52a0*/  STL [R7+0x6434], R12 ;  /* 0x0064340c07007387 */ /* 0x000fe80000100800 */
[----:B------:R-:W-:Y:S04]  /*52b0*/  STL [R7+0x6438], R4 ;  /* 0x0064380407007387 */ /* 0x000fe80000100800 */
[----:B------:R-:W2:Y:S01]  /*52c0*/  LDL.64 R14, [R8+0x20] ;  /* 0x00002000080e7983 */ /* 0x000ea20000100a00 */
[----:B------:R-:W-:-:S05]  /*52d0*/  VIADD R10, R2, 0xc ;  /* 0x0000000c020a7836 */ /* 0x000fca0000000000 */
[----:B------:R-:W-:Y:S01]  /*52e0*/  LEA R10, R10, R1, 0x1 ;  /* 0x000000010a0a7211 */ /* 0x000fe200078e08ff */
[----:B--2---:R-:W-:Y:S01]  /*52f0*/  IMAD.MOV.U32 R3, RZ, RZ, R14 ;  /* 0x000000ffff037224 */ /* 0x004fe200078e000e */
[----:B------:R-:W-:Y:S04]  /*5300*/  STL [R8+0x6438], R15 ;  /* 0x0064380f08007387 */ /* 0x000fe80000100800 */
[----:B------:R1:W-:Y:S04]  /*5310*/  STL [R8+0x6434], R3 ;  /* 0x0064340308007387 */ /* 0x0003e80000100800 */
[----:B------:R-:W1:Y:S01]  /*5320*/  LDL.64 R16, [R10+0x20] ;  /* 0x000020000a107983 */ /* 0x000e620000100a00 */
[----:B------:R-:W-:-:S05]  /*5330*/  VIADD R6, R2, 0x10 ;  /* 0x0000001002067836 */ /* 0x000fca0000000000 */
[----:B------:R-:W-:Y:S01]  /*5340*/  LEA R6, R6, R1, 0x1 ;  /* 0x0000000106067211 */ /* 0x000fe200078e08ff */
[----:B-1----:R-:W-:Y:S01]  /*5350*/  IMAD.MOV.U32 R3, RZ, RZ, R16 ;  /* 0x000000ffff037224 */ /* 0x002fe200078e0010 */
        /* <DEDUP_REMOVED lines=122> */
[----:B------:R-:W2:Y:S01]  /*5b00*/  LDL.64 R14, [R5+0x20] ;  /* 0x00002000050e7983 */ /* 0x000ea20000100a00 */
[----:B------:R-:W-:-:S05]  /*5b10*/  IADD3 R4, PT, PT, R2, 0x64, RZ ;  /* 0x0000006402047810 */ /* 0x000fca0007ffe0ff */
[----:B------:R-:W-:Y:S01]  /*5b20*/  IMAD R12, R4, 0x2, R1 ;  /* 0x00000002040c7824 */ /* 0x000fe200078e0201 */
[----:B--2---:R-:W-:Y:S01]  /*5b30*/  MOV R4, R15 ;  /* 0x0000000f00047202 */ /* 0x004fe20000000f00 */
[----:B------:R-:W-:Y:S04]  /*5b40*/  STL [R5+0x6434], R14 ;  /* 0x0064340e05007387 */ /* 0x000fe80000100800 */
[----:B------:R2:W-:Y:S04]  /*5b50*/  STL [R5+0x6438], R4 ;  /* 0x0064380405007387 */ /* 0x0005e80000100800 */
[----:B------:R-:W3:Y:S01]  /*5b60*/  LDL.64 R6, [R12+0x20] ;  /* 0x000020000c067983 */ /* 0x000ee20000100a00 */
[----:B------:R-:W-:-:S05]  /*5b70*/  VIADD R8, R2, 0x68 ;  /* 0x0000006802087836 */ /* 0x000fca0000000000 */
[----:B-1----:R-:W-:Y:S01]  /*5b80*/  LEA R3, R8, R1, 0x1 ;  /* 0x0000000108037211 */ /* 0x002fe200078e08ff */
[----:B---3--:R-:W-:Y:S01]  /*5b90*/  IMAD.MOV.U32 R13, RZ, RZ, R6 ;  /* 0x000000ffff0d7224 */ /* 0x008fe200078e0006 */
[----:B--2---:R-:W-:-:S04]  /*5ba0*/  MOV R5, R7 ;  /* 0x0000000700057202 */ /* 0x004fc80000000f00 */
[----:B------:R2:W-:Y:S04]  /*5bb0*/  STL [R12+0x6434], R13 ;  /* 0x0064340d0c007387 */ /* 0x0005e80000100800 */
[----:B------:R2:W-:Y:S04]  /*5bc0*/  STL [R12+0x6438], R5 ;  /* 0x006438050c007387 */ /* 0x0005e80000100800 */
[----:B------:R-:W3:Y:S01]  /*5bd0*/  LDL.64 R6, [R3+0x20] ;  /* 0x0000200003067983 */ /* 0x000ee20000100a00 */
[----:B------:R-:W-:-:S04]  /*5be0*/  IADD3 R2, PT, PT, R2, 0x6c, RZ ;  /* 0x0000006c02027810 */ /* 0x000fc80007ffe0ff */
[----:B------:R-:W-:Y:S01]  /*5bf0*/  ISETP.NE.AND P0, PT, R2, 0x9c4, PT ;  /* 0x000009c40200780c */ /* 0x000fe20003f05270 */
[----:B---3--:R-:W-:Y:S01]  /*5c00*/  IMAD.MOV.U32 R4, RZ, RZ, R7 ;  /* 0x000000ffff047224 */ /* 0x008fe200078e0007 */
[----:B------:R2:W-:Y:S04]  /*5c10*/  STL [R3+0x6434], R6 ;  /* 0x0064340603007387 */ /* 0x0005e80000100800 */
[----:B------:R2:W-:Y:S07]  /*5c20*/  STL [R3+0x6438], R4 ;  /* 0x0064380403007387 */ /* 0x0005ee0000100800 */
[----:B------:R-:W-:Y:S05]  /*5c30*/  @P0 BRA `(.L_x_58) ;  /* 0xfffffff400680947 */ /* 0x000fea000383ffff */
.L_x_57:
[----:B------:R-:W-:Y:S05]  /*5c40*/  BSYNC.RECONVERGENT B3 ;  /* 0x0000000000037941 */ /* 0x000fea0003800200 */
.L_x_56:
[----:B------:R-:W3:Y:S02]  /*5c50*/  LDL R2, [R1+0x6360] ;  /* 0x0063600001027983 */ /* 0x000ee40000100800 */
[----:B---3--:R-:W-:-:S05]  /*5c60*/  IMAD R2, R2, 0x2, R1 ;  /* 0x0000000202027824 */ /* 0x008fca00078e0201 */
[----:B--2---:R-:W2:Y:S04]  /*5c70*/  LDL.U16 R4, [R2+0x6364] ;  /* 0x0063640002047983 */ /* 0x004ea80000100400 */
[----:B--2---:R1:W-:Y:S04]  /*5c80*/  STL [R1+0x635c], R4 ;  /* 0x00635c0401007387 */ /* 0x0043e80000100800 */
[----:B------:R-:W2:Y:S02]  /*5c90*/  LDL.U16 R3, [R2+0x6364] ;  /* 0x0063640002037983 */ /* 0x000ea40000100400 */
[----:B--2---:R-:W-:-:S04]  /*5ca0*/  IADD3 R3, PT, PT, R3, -0x1, RZ ;  /* 0xffffffff03037810 */ /* 0x004fc80007ffe0ff */
[----:B------:R-:W-:Y:S01]  /*5cb0*/  LOP3.LUT R6, R3, 0xffff, RZ, 0xc0, !PT ;  /* 0x0000ffff03067812 */ /* 0x000fe200078ec0ff */
[----:B------:R1:W-:Y:S04]  /*5cc0*/  STL.U16 [R2+0x6364], R3 ;  /* 0x0063640302007387 */ /* 0x0003e80000100400 */
[----:B------:R-:W-:-:S06]  /*5cd0*/  IMAD R5, R6, 0x2, R1 ;  /* 0x0000000206057824 */ /* 0x000fcc00078e0201 */
[----:B------:R-:W2:Y:S02]  /*5ce0*/  LDL.U16 R5, [R5+0x4fd4] ;  /* 0x004fd40005057983 */ /* 0x000ea40000100400 */
[----:B--2---:R-:W-:-:S13]  /*5cf0*/  ISETP.GT.U32.AND P0, PT, R5, 0x9c3, PT ;  /* 0x000009c30500780c */ /* 0x004fda0003f04070 */
[----:B-1----:R-:W-:Y:S05]  /*5d00*/  @P0 BRA `(.L_x_59) ;  /* 0xffffffdc00c00947 */ /* 0x002fea000383ffff */
[----:B------:R-:W-:Y:S05]  /*5d10*/  BSYNC.RELIABLE B0 ;  /* 0x0000000000007941 */ /* 0x000fea0003800100 */
.L_x_34:
[----:B------:R-:W-:-:S07]  /*5d20*/  PRMT R2, R5, 0x7610, R2 ;  /* 0x0000761005027816 */ /* 0x000fce0000000002 */
.L_x_33:
[----:B------:R-:W-:Y:S05]  /*5d30*/  BSYNC.RELIABLE B1 ;  /* 0x0000000000017941 */ /* 0x000fea0003800100 */
.L_x_32:
[----:B------:R-:W2:Y:S01]  /*5d40*/  LDL R3, [R1] ;  /* 0x0000000001037983 */ /* 0x000ea20000100800 */
[----:B------:R-:W-:-:S04]  /*5d50*/  LOP3.LUT R4, R2, 0xffff, RZ, 0xc0, !PT ;  /* 0x0000ffff02047812 */ /* 0x000fc800078ec0ff */
[----:B--2---:R-:W-:-:S05]  /*5d60*/  IADD3 R6, PT, PT, R4, R3, RZ ;  /* 0x0000000304067210 */ /* 0x004fca0007ffe0ff */
[----:B------:R-:W-:-:S05]  /*5d70*/  IMAD R3, R6, 0x2, R1 ;  /* 0x0000000206037824 */ /* 0x000fca00078e0201 */
[----:B------:R-:W2:Y:S01]  /*5d80*/  LDL.U16 R5, [R3+0x20] ;  /* 0x0000200003057983 */ /* 0x000ea20000100400 */
[----:B------:R-:W-:Y:S01]  /*5d90*/  BSSY.RECONVERGENT B0, `(.L_x_60) ;  /* 0x000000d000007945 */ /* 0x000fe20003800200 */
[----:B--2---:R-:W-:Y:S02]  /*5da0*/  ISETP.NE.AND P0, PT, R5, RZ, PT ;  /* 0x000000ff0500720c */ /* 0x004fe40003f05270 */
[----:B------:R1:W5:Y:S11]  /*5db0*/  LDL R5, [R1+0x6360] ;  /* 0x0063600001057983 */ /* 0x0003760000100800 */
[----:B-1----:R-:W-:Y:S05]  /*5dc0*/  @P0 BRA `(.L_x_61) ;  /* 0x0000000000240947 */ /* 0x002fea0003800000 */
        /* <DEDUP_REMOVED lines=9> */
.L_x_61:
[----:B------:R-:W-:Y:S05]  /*5e60*/  BSYNC.RECONVERGENT B0 ;  /* 0x0000000000007941 */ /* 0x000fea0003800200 */
.L_x_60:
        /* <DEDUP_REMOVED lines=16> */
.L_x_63:
[----:B------:R-:W-:Y:S05]  /*5f70*/  BSYNC.RECONVERGENT B0 ;  /* 0x0000000000007941 */ /* 0x000fea0003800200 */
.L_x_62:
        /* <DEDUP_REMOVED lines=16> */
.L_x_65:
[----:B------:R-:W-:Y:S05]  /*6080*/  BSYNC.RECONVERGENT B0 ;  /* 0x0000000000007941 */ /* 0x000fea0003800200 */
.L_x_64:
        /* <DEDUP_REMOVED lines=16> */
.L_x_67:
[----:B------:R-:W-:Y:S05]  /*6190*/  BSYNC.RECONVERGENT B0 ;  /* 0x0000000000007941 */ /* 0x000fea0003800200 */
.L_x_66:
        /* <DEDUP_REMOVED lines=16> */
.L_x_69:
[----:B------:R-:W-:Y:S05]  /*62a0*/  BSYNC.RECONVERGENT B0 ;  /* 0x0000000000007941 */ /* 0x000fea0003800200 */
.L_x_68:
        /* <DEDUP_REMOVED lines=16> */
.L_x_71:
[----:B------:R-:W-:Y:S05]  /*63b0*/  BSYNC.RECONVERGENT B0 ;  /* 0x0000000000007941 */ /* 0x000fea0003800200 */
.L_x_70:
        /* <DEDUP_REMOVED lines=16> */
.L_x_73:
[----:B------:R-:W-:Y:S05]  /*64c0*/  BSYNC.RECONVERGENT B0 ;  /* 0x0000000000007941 */ /* 0x000fea0003800200 */
.L_x_72:
        /* <DEDUP_REMOVED lines=17> */
.L_x_75:
[----:B------:R-:W-:Y:S05]  /*65e0*/  BSYNC.RECONVERGENT B0 ;  /* 0x0000000000007941 */ /* 0x000fea0003800200 */
.L_x_74:
[----:B-1----:R-:W2:Y:S01]  /*65f0*/  LDL.U16 R10, [R7+0x20] ;  /* 0x00002000070a7983 */ /* 0x002ea20000100400 */
[----:B------:R-:W-:Y:S01]  /*6600*/  BSSY.RECONVERGENT B0, `(.L_x_76) ;  /* 0x0000010000007945 */ /* 0x000fe20003800200 */
[----:B--2---:R-:W-:Y:S02]  /*6610*/  ISETP.NE.AND P1, PT, R10, RZ, PT ;  /* 0x000000ff0a00720c */ /* 0x004fe40003f25270 */
[----:B-----5:R-:W-:-:S04]  /*6620*/  IADD3 R12, PT, PT, R5, R10, RZ ;  /* 0x0000000a050c7210 */ /* 0x020fc80007ffe0ff */
[----:B------:R-:W-:-:S04]  /*6630*/  PRMT R8, R12, 0x9910, RZ ;  /* 0x000099100c087816 */ /* 0x000fc800000000ff */
[----:B------:R-:W-:-:S03]  /*6640*/  ISETP.NE.AND P0, PT, R8, RZ, PT ;  /* 0x000000ff0800720c */ /* 0x000fc60003f05270 */
[----:B------:R-:W-:Y:S10]  /*6650*/  @P1 BRA `(.L_x_77) ;  /* 0x0000000000281947 */ /* 0x000ff40003800000 */
[----:B------:R-:W2:Y:S02]  /*6660*/  LDL.U16 R8, [R7+0x13a8] ;  /* 0x0013a80007087983 */ /* 0x000ea40000100400 */
[----:B--2---:R-:W-:-:S13]  /*6670*/  ISETP.GT.U32.AND P1, PT, R8, 0x64, PT ;  /* 0x000000640800780c */ /* 0x004fda0003f24070 */
[----:B------:R-:W-:Y:S05]  /*6680*/  @P1 BRA `(.L_x_77) ;  /* 0x00000000001c1947 */ /* 0x000fea0003800000 */
[----:B------:R-:W2:Y:S04]  /*6690*/  LDL.U16 R10, [R7+0x3b82] ;  /* 0x003b8200070a7983 */ /* 0x000ea80000100400 */
[----:B------:R-:W3:Y:S01]  /*66a0*/  LDL.U16 R8, [R7+0x2730] ;  /* 0x0027300007087983 */ /* 0x000ee20000100400 */
[----:B--2---:R-:W-:-:S05]  /*66b0*/  IMAD R13, R10, 0x2, R1 ;  /* 0x000000020a0d7824 */ /* 0x004fca00078e0201 */
[----:B---3--:R1:W-:Y:S04]  /*66c0*/  STL.U16 [R13+0x2730], R8 ;  /* 0x002730080d007387 */ /* 0x0083e80000100400 */
[----:B------:R-:W2:Y:S01]  /*66d0*/  LDL.U16 R10, [R7+0x3b82] ;  /* 0x003b8200070a7983 */ /* 0x000ea20000100400 */
[----:B------:R-:W-:-:S05]  /*66e0*/  LEA R15, R8, R1, 0x1 ;  /* 0x00000001080f7211 */ /* 0x000fca00078e08ff */
[----:B--2---:R1:W-:Y:S02]  /*66f0*/  STL.U16 [R15+0x3b82], R10 ;  /* 0x003b820a0f007387 */ /* 0x0043e40000100400 */
.L_x_77:
[----:B------:R-:W-:Y:S05]  /*6700*/  BSYNC.RECONVERGENT B0 ;  /* 0x0000000000007941 */ /* 0x000fea0003800200 */
.L_x_76:
[----:B------:R2:W-:Y:S01]  /*6710*/  STL.U16 [R7+0x20], R12 ;  /* 0x0000200c07007387 */ /* 0x0005e20000100400 */
[----:B------:R-:W-:Y:S04]  /*6720*/  BSSY.RECONVERGENT B0, `(.L_x_78) ;  /* 0x000000c000007945 */ /* 0x000fe80003800200 */
[----:B------:R-:W-:Y:S05]  /*6730*/  @P0 BRA `(.L_x_79) ;  /* 0x0000000000280947 */ /* 0x000fea0003800000 */
[----:B-1----:R-:W3:Y:S02]  /*6740*/  LDL.U16 R10, [R7+0x13a8] ;  /* 0x0013a800070a7983 */ /* 0x002ee40000100400 */
[----:B---3--:R-:W-:-:S13]  /*6750*/  ISETP.GT.U32.AND P0, PT, R10, 0x64, PT ;  /* 0x000000640a00780c */ /* 0x008fda0003f04070 */
[C---:B------:R-:W-:Y:S01]  /*6760*/  @!P0 VIADD R8, R10.reuse, 0x9c4 ;  /* 0x000009c40a088836 */ /* 0x040fe20000000000 */
[----:B------:R-:W-:-:S04]  /*6770*/  @!P0 LEA R13, R10, R9, 0x1 ;  /* 0x000000090a0d8211 */ /* 0x000fc800078e08ff */
[----:B------:R3:W-:Y:S04]  /*6780*/  @!P0 STL.U16 [R7+0x3b82], R8 ;  /* 0x003b820807008387 */ /* 0x0007e80000100400 */
[----:B------:R-:W4:Y:S02]  /*6790*/  @!P0 LDL.U16 R10, [R13+0x1388] ;  /* 0x001388000d0a8983 */ /* 0x000f240000100400 */
[----:B----4-:R-:W-:Y:S02]  /*67a0*/  @!P0 IMAD R15, R10, 0x2, R1 ;  /* 0x000000020a0f8824 */ /* 0x010fe400078e0201 */
[----:B------:R3:W-:Y:S04]  /*67b0*/  @!P0 STL.U16 [R7+0x2730], R10 ;  /* 0x0027300a07008387 */ /* 0x0007e80000100400 */
[----:B------:R3:W-:Y:S04]  /*67c0*/  @!P0 STL.U16 [R15+0x3b82], R2 ;  /* 0x003b82020f008387 */ /* 0x0007e80000100400 */
[----:B------:R3:W-:Y:S02]  /*67d0*/  @!P0 STL.U16 [R13+0x1388], R2 ;  /* 0x001388020d008387 */ /* 0x0007e40000100400 */
.L_x_79:
[----:B------:R-:W-:Y:S05]  /*67e0*/  BSYNC.RECONVERGENT B0 ;  /* 0x0000000000007941 */ /* 0x000fea0003800200 */
.L_x_78:
[----:B---3--:R-:W3:Y:S04]  /*67f0*/  LDL.U16 R2, [R3+0x13a8] ;  /* 0x0013a80003027983 */ /* 0x008ee80000100400 */
[----:B-1----:R-:W4:Y:S01]  /*6800*/  LDL.U16 R8, [R3+0x20] ;  /* 0x0000200003087983 */ /* 0x002f220000100400 */
[----:B---3--:R-:W-:-:S04]  /*6810*/  IADD3 R18, PT, PT, R5, R2, RZ ;  /* 0x0000000205127210 */ /* 0x008fc80007ffe0ff */
[----:B------:R-:W-:Y:S01]  /*6820*/  LOP3.LUT R2, R18, 0xffff, RZ, 0xc0, !PT ;  /* 0x0000ffff12027812 */ /* 0x000fe200078ec0ff */
[----:B------:R-:W-:Y:S03]  /*6830*/  STL.U16 [R3+0x13a8], R18 ;  /* 0x0013a81203007387 */ /* 0x000fe60000100400 */
[----:B------:R-:W-:-:S04]  /*6840*/  ISETP.GT.U32.AND P0, PT, R2, 0x64, PT ;  /* 0x000000640200780c */ /* 0x000fc80003f04070 */
[----:B----4-:R-:W-:-:S13]  /*6850*/  ISETP.NE.OR P0, PT, R8, RZ, P0 ;  /* 0x000000ff0800720c */ /* 0x010fda0000705670 */
[----:B--2---:R-:W-:Y:S01]  /*6860*/  @!P0 VIADD R12, R18, 0x9c4 ;  /* 0x000009c4120c8836 */ /* 0x004fe20000000000 */
[----:B------:R-:W-:-:S04]  /*6870*/  @!P0 LEA R15, R2, R9, 0x1 ;  /* 0x00000009020f8211 */ /* 0x000fc800078e08ff */
        /* <DEDUP_REMOVED lines=15> */
[----:B-1----:R-:W-:Y:S01]  /*6970*/  @!P0 IADD3 R3, PT, PT, R13, 0x9c4, RZ ;  /* 0x000009c40d038810 */ /* 0x002fe20007ffe0ff */
[----:B------:R-:W-:-:S04]  /*6980*/  @!P0 IMAD R8, R8, 0x2, R9 ;  /* 0x0000000208088824 */ /* 0x000fc800078e0209 */
[----:B------:R1:W-:Y:S04]  /*6990*/  @!P0 STL.U16 [R2+0x3b82], R3 ;  /* 0x003b820302008387 */ /* 0x0003e80000100400 */
[----:B------:R-:W4:Y:S01]  /*69a0*/  @!P0 LDL.U16 R14, [R8+0x1388] ;  /* 0x00138800080e8983 */ /* 0x000f220000100400 */
[----:B--2---:R-:W-:Y:S01]  /*69b0*/  @!P0 IADD3 R15, PT, PT, R4, R16, RZ ;  /* 0x00000010040f8210 */ /* 0x004fe20007ffe0ff */
[----:B----4-:R-:W-:Y:S02]  /*69c0*/  @!P0 IMAD R16, R14, 0x2, R1 ;  /* 0x000000020e108824 */ /* 0x010fe400078e0201 */
        /* <DEDUP_REMOVED lines=8> */
[----:B------:R-:W-:Y:S01]  /*6a50*/  LOP3.LUT R10, R13, 0xffff, RZ, 0xc0, !PT ;  /* 0x0000ffff0d0a7812 */ /* 0x000fe200078ec0ff */
[----:B------:R3:W-:Y:S03]  /*6a60*/  STL.U16 [R6+0x13a8], R13 ;  /* 0x0013a80d06007387 */ /* 0x0007e60000100400 */
[----:B------:R-:W-:-:S04]  /*6a70*/  ISETP.GT.U32.AND P0, PT, R10, 0x64, PT ;  /* 0x000000640a00780c */ /* 0x000fc80003f04070 */
[----:B--2---:R-:W-:-:S13]  /*6a80*/  ISETP.NE.OR P0, PT, R12, RZ, P0 ;  /* 0x000000ff0c00720c */ /* 0x004fda0000705670 */
[----:B-1----:R-:W-:Y:S01]  /*6a90*/  @!P0 IADD3 R3, PT, PT, R13, 0x9c4, RZ ;  /* 0x000009c40d038810 */ /* 0x002fe20007ffe0ff */
[----:B------:R-:W-:-:S04]  /*6aa0*/  @!P0 IMAD R2, R10, 0x2, R9 ;  /* 0x000000020a028824 */ /* 0x000fc800078e0209 */
[----:B------:R1:W-:Y:S04]  /*6ab0*/  @!P0 STL.U16 [R6+0x3b82], R3 ;  /* 0x003b820306008387 */ /* 0x0003e80000100400 */
[----:B------:R-:W4:Y:S01]  /*6ac0*/  @!P0 LDL.U16 R14, [R2+0x1388] ;  /* 0x00138800020e8983 */ /* 0x000f220000100400 */
[----:B------:R-:W-:Y:S01]  /*6ad0*/  @!P0 IADD3 R17, PT, PT, R4, R17, RZ ;  /* 0x0000001104118210 */ /* 0x000fe20007ffe0ff */
[----:B----4-:R-:W-:Y:S02]  /*6ae0*/  @!P0 IMAD R16, R14, 0x2, R1 ;  /* 0x000000020e108824 */ /* 0x010fe400078e0201 */
[----:B------:R2:W-:Y:S04]  /*6af0*/  @!P0 STL.U16 [R6+0x2730], R14 ;  /* 0x0027300e06008387 */ /* 0x0005e80000100400 */
[----:B------:R4:W-:Y:S04]  /*6b00*/  @!P0 STL.U16 [R16+0x3b82], R17 ;  /* 0x003b821110008387 */ /* 0x0009e80000100400 */
[----:B------:R0:W-:Y:S04]  /*6b10*/  @!P0 STL.U16 [R2+0x1388], R17 ;  /* 0x0013881102008387 */ /* 0x0001e80000100400 */
[----:B-----5:R-:W5:Y:S02]  /*6b20*/  LDL R15, [R1+0xc] ;  /* 0x00000c00010f7983 */ /* 0x020f640000100800 */
[----:B-----5:R-:W-:-:S05]  /*6b30*/  LEA R8, R15, R7, 0x1 ;  /* 0x000000070f087211 */ /* 0x020fca00078e08ff */
[----:B------:R-:W3:Y:S04]  /*6b40*/  LDL.U16 R10, [R8+0x13a8] ;  /* 0x0013a800080a7983 */ /* 0x000ee80000100400 */
[----:B------:R-:W5:Y:S01]  /*6b50*/  LDL.U16 R12, [R8+0x20] ;  /* 0x00002000080c7983 */ /* 0x000f620000100400 */
[----:B---3--:R-:W-:-:S05]  /*6b60*/  IMAD.IADD R13, R5, 0x1, R10 ;  /* 0x00000001050d7824 */ /* 0x008fca00078e020a */
[----:B------:R-:W-:Y:S01]  /*6b70*/  LOP3.LUT R10, R13, 0xffff, RZ, 0xc0, !PT ;  /* 0x0000ffff0d0a7812 */ /* 0x000fe200078ec0ff */
[----:B------:R3:W-:Y:S03]  /*6b80*/  STL.U16 [R8+0x13a8], R13 ;  /* 0x0013a80d08007387 */ /* 0x0007e60000100400 */
[----:B------:R-:W-:-:S04]  /*6b90*/  ISETP.GT.U32.AND P0, PT, R10, 0x64, PT ;  /* 0x000000640a00780c */ /* 0x000fc80003f04070 */
[----:B-----5:R-:W-:-:S13]  /*6ba0*/  ISETP.NE.OR P0, PT, R12, RZ, P0 ;  /* 0x000000ff0c00720c */ /* 0x020fda0000705670 */
[----:B-1----:R-:W-:Y:S01]  /*6bb0*/  @!P0 IADD3 R3, PT, PT, R13, 0x9c4, RZ ;  /* 0x000009c40d038810 */ /* 0x002fe20007ffe0ff */
[----:B--2---:R-:W-:-:S04]  /*6bc0*/  @!P0 IMAD R6, R10, 0x2, R9 ;  /* 0x000000020a068824 */ /* 0x004fc800078e0209 */
[----:B------:R1:W-:Y:S04]  /*6bd0*/  @!P0 STL.U16 [R8+0x3b82], R3 ;  /* 0x003b820308008387 */ /* 0x0003e80000100400 */
[----:B------:R-:W4:Y:S01]  /*6be0*/  @!P0 LDL.U16 R14, [R6+0x1388] ;  /* 0x00138800060e8983 */ /* 0x000f220000100400 */
[----:B------:R-:W-:Y:S01]  /*6bf0*/  @!P0 IADD3 R15, PT, PT, R4, R15, RZ ;  /* 0x0000000f040f8210 */ /* 0x000fe20007ffe0ff */
[----:B----4-:R-:W-:Y:S02]  /*6c00*/  @!P0 IMAD R16, R14, 0x2, R1 ;  /* 0x000000020e108824 */ /* 0x010fe400078e0201 */
[----:B------:R2:W-:Y:S04]  /*6c10*/  @!P0 STL.U16 [R8+0x2730], R14 ;  /* 0x0027300e08008387 */ /* 0x0005e80000100400 */
[----:B------:R4:W-:Y:S04]  /*6c20*/  @!P0 STL.U16 [R16+0x3b82], R15 ;  /* 0x003b820f10008387 */ /* 0x0009e80000100400 */
[----:B------:R5:W-:Y:S04]  /*6c30*/  @!P0 STL.U16 [R6+0x1388], R15 ;  /* 0x0013880f06008387 */ /* 0x000be80000100400 */
[----:B0-----:R-:W3:Y:S02]  /*6c40*/  LDL R17, [R1+0x10] ;  /* 0x0000100001117983 */ /* 0x001ee40000100800 */
        /* <DEDUP_REMOVED lines=19> */
[----:B------:R-:W0:Y:S04]  /*6d80*/  LDL.U16 R10, [R6+0x13a8] ;  /* 0x0013a800060a7983 */ /* 0x000e280000100400 */
[----:B------:R-:W5:Y:S01]  /*6d90*/  LDL.U16 R12, [R6+0x20] ;  /* 0x00002000060c7983 */ /* 0x000f620000100400 */
[----:B0-----:R-:W-:-:S05]  /*6da0*/  IMAD.IADD R13, R5, 0x1, R10 ;  /* 0x00000001050d7824 */ /* 0x001fca00078e020a */
[----:B------:R-:W-:Y:S01]  /*6db0*/  LOP3.LUT R10, R13, 0xffff, RZ, 0xc0, !PT ;  /* 0x0000ffff0d0a7812 */ /* 0x000fe200078ec0ff */
[----:B------:R0:W-:Y:S03]  /*6dc0*/  STL.U16 [R6+0x13a8], R13 ;  /* 0x0013a80d06007387 */ /* 0x0001e60000100400 */
[----:B------:R-:W-:-:S04]  /*6dd0*/  ISETP.GT.U32.AND P0, PT, R10, 0x64, PT ;  /* 0x000000640a00780c */ /* 0x000fc80003f04070 */
[----:B-----5:R-:W-:-:S13]  /*6de0*/  ISETP.NE.OR P0, PT, R12, RZ, P0 ;  /* 0x000000ff0c00720c */ /* 0x020fda0000705670 */
[----:B-1----:R-:W-:Y:S01]  /*6df0*/  @!P0 IADD3 R3, PT, PT, R13, 0x9c4, RZ ;  /* 0x000009c40d038810 */ /* 0x002fe20007ffe0ff */
[----:B--2---:R-:W-:-:S04]  /*6e00*/  @!P0 IMAD R2, R10, 0x2, R9 ;  /* 0x000000020a028824 */ /* 0x004fc800078e0209 */
[----:B------:R1:W-:Y:S04]  /*6e10*/  @!P0 STL.U16 [R6+0x3b82], R3 ;  /* 0x003b820306008387 */ /* 0x0003e80000100400 */
[----:B------:R-:W3:Y:S01]  /*6e20*/  @!P0 LDL.U16 R14, [R2+0x1388] ;  /* 0x00138800020e8983 */ /* 0x000ee20000100400 */
[----:B------:R-:W-:Y:S01]  /*6e30*/  @!P0 IADD3 R15, PT, PT, R4, R15, RZ ;  /* 0x0000000f040f8210 */ /* 0x000fe20007ffe0ff */
[----:B---3--:R-:W-:Y:S02]  /*6e40*/  @!P0 IMAD R16, R14, 0x2, R1 ;  /* 0x000000020e108824 */ /* 0x008fe400078e0201 */
[----:B------:R2:W-:Y:S04]  /*6e50*/  @!P0 STL.U16 [R6+0x2730], R14 ;  /* 0x0027300e06008387 */ /* 0x0005e80000100400 */
[----:B------:R3:W-:Y:S04]  /*6e60*/  @!P0 STL.U16 [R16+0x3b82], R15 ;  /* 0x003b820f10008387 */ /* 0x0007e80000100400 */
[----:B------:R5:W-:Y:S04]  /*6e70*/  @!P0 STL.U16 [R2+0x1388], R15 ;  /* 0x0013880f02008387 */ /* 0x000be80000100400 */
[----:B----4-:R-:W4:Y:S02]  /*6e80*/  LDL R17, [R1+0x18] ;  /* 0x0000180001117983 */ /* 0x010f240000100800 */
[----:B----4-:R-:W-:-:S05]  /*6e90*/  LEA R8, R17, R7, 0x1 ;  /* 0x0000000711087211 */ /* 0x010fca00078e08ff */
[----:B------:R-:W0:Y:S04]  /*6ea0*/  LDL.U16 R10, [R8+0x13a8] ;  /* 0x0013a800080a7983 */ /* 0x000e280000100400 */
[----:B------:R-:W4:Y:S01]  /*6eb0*/  LDL.U16 R12, [R8+0x20] ;  /* 0x00002000080c7983 */ /* 0x000f220000100400 */
[----:B0-----:R-:W-:-:S05]  /*6ec0*/  IMAD.IADD R13, R5, 0x1, R10 ;  /* 0x00000001050d7824 */ /* 0x001fca00078e020a */
[----:B------:R-:W-:Y:S01]  /*6ed0*/  LOP3.LUT R10, R13, 0xffff, RZ, 0xc0, !PT ;  /* 0x0000ffff0d0a7812 */ /* 0x000fe200078ec0ff */
[----:B------:R0:W-:Y:S03]  /*6ee0*/  STL.U16 [R8+0x13a8], R13 ;  /* 0x0013a80d08007387 */ /* 0x0001e60000100400 */
[----:B------:R-:W-:-:S04]  /*6ef0*/  ISETP.GT.U32.AND P0, PT, R10, 0x64, PT ;  /* 0x000000640a00780c */ /* 0x000fc80003f04070 */
[----:B----4-:R-:W-:-:S13]  /*6f00*/  ISETP.NE.OR P0, PT, R12, RZ, P0 ;  /* 0x000000ff0c00720c */ /* 0x010fda0000705670 */
[----:B-1----:R-:W-:Y:S01]  /*6f10*/  @!P0 IADD3 R3, PT, PT, R13, 0x9c4, RZ ;  /* 0x000009c40d038810 */ /* 0x002fe20007ffe0ff */
[----:B--2---:R-:W-:-:S04]  /*6f20*/  @!P0 IMAD R6, R10, 0x2, R9 ;  /* 0x000000020a068824 */ /* 0x004fc800078e0209 */
[----:B------:R1:W-:Y:S04]  /*6f30*/  @!P0 STL.U16 [R8+0x3b82], R3 ;  /* 0x003b820308008387 */ /* 0x0003e80000100400 */
[----:B------:R-:W3:Y:S01]  /*6f40*/  @!P0 LDL.U16 R14, [R6+0x1388] ;  /* 0x00138800060e8983 */ /* 0x000ee20000100400 */
[----:B------:R-:W-:Y:S01]  /*6f50*/  @!P0 IADD3 R17, PT, PT, R4, R17, RZ ;  /* 0x0000001104118210 */ /* 0x000fe20007ffe0ff */
[----:B---3--:R-:W-:Y:S02]  /*6f60*/  @!P0 IMAD R16, R14, 0x2, R1 ;  /* 0x000000020e108824 */ /* 0x008fe400078e0201 */
[----:B------:R-:W-:Y:S04]  /*6f70*/  @!P0 STL.U16 [R8+0x2730], R14 ;  /* 0x0027300e08008387 */ /* 0x000fe80000100400 */
[----:B------:R-:W-:Y:S04]  /*6f80*/  @!P0 STL.U16 [R16+0x3b82], R17 ;  /* 0x003b821110008387 */ /* 0x000fe80000100400 */
[----:B------:R2:W-:Y:S04]  /*6f90*/  @!P0 STL.U16 [R6+0x1388], R17 ;  /* 0x0013881106008387 */ /* 0x0005e80000100400 */
[----:B-----5:R-:W3:Y:S02]  /*6fa0*/  LDL R15, [R1+0x1c] ;  /* 0x00001c00010f7983 */ /* 0x020ee40000100800 */
[----:B---3--:R-:W-:-:S05]  /*6fb0*/  LEA R2, R15, R7, 0x1 ;  /* 0x000000070f027211 */ /* 0x008fca00078e08ff */
[----:B------:R-:W0:Y:S04]  /*6fc0*/  LDL.U16 R10, [R2+0x13a8] ;  /* 0x0013a800020a7983 */ /* 0x000e280000100400 */
[----:B------:R-:W3:Y:S01]  /*6fd0*/  LDL.U16 R12, [R2+0x20] ;  /* 0x00002000020c7983 */ /* 0x000ee20000100400 */
[----:B0-----:R-:W-:-:S05]  /*6fe0*/  IMAD.IADD R13, R5, 0x1, R10 ;  /* 0x00000001050d7824 */ /* 0x001fca00078e020a */
[----:B------:R-:W-:Y:S01]  /*6ff0*/  LOP3.LUT R10, R13, 0xffff, RZ, 0xc0, !PT ;  /* 0x0000ffff0d0a7812 */ /* 0x000fe200078ec0ff */
[----:B------:R0:W-:Y:S03]  /*7000*/  STL.U16 [R2+0x13a8], R13 ;  /* 0x0013a80d02007387 */ /* 0x0001e60000100400 */
[----:B------:R-:W-:-:S04]  /*7010*/  ISETP.GT.U32.AND P0, PT, R10, 0x64, PT ;  /* 0x000000640a00780c */ /* 0x000fc80003f04070 */
[----:B---3--:R-:W-:-:S13]  /*7020*/  ISETP.NE.OR P0, PT, R12, RZ, P0 ;  /* 0x000000ff0c00720c */ /* 0x008fda0000705670 */
[----:B-1----:R-:W-:Y:S01]  /*7030*/  @!P0 IADD3 R3, PT, PT, R13, 0x9c4, RZ ;  /* 0x000009c40d038810 */ /* 0x002fe20007ffe0ff */
[----:B------:R-:W-:-:S04]  /*7040*/  @!P0 IMAD R5, R10, 0x2, R9 ;  /* 0x000000020a058824 */ /* 0x000fc800078e0209 */
[----:B------:R0:W-:Y:S04]  /*7050*/  @!P0 STL.U16 [R2+0x3b82], R3 ;  /* 0x003b820302008387 */ /* 0x0001e80000100400 */
[----:B--2---:R-:W2:Y:S01]  /*7060*/  @!P0 LDL.U16 R6, [R5+0x1388] ;  /* 0x0013880005068983 */ /* 0x004ea20000100400 */
[----:B------:R-:W-:Y:S01]  /*7070*/  IADD3 R10, PT, PT, R4, R15, RZ ;  /* 0x0000000f040a7210 */ /* 0x000fe20007ffe0ff */
[----:B--2---:R-:W-:Y:S02]  /*7080*/  @!P0 IMAD R8, R6, 0x2, R1 ;  /* 0x0000000206088824 */ /* 0x004fe400078e0201 */
        /* <DEDUP_REMOVED lines=12> */
[----:B------:R2:W-:Y:S02]  /*7150*/  STL [R1+0x6430], R4 ;  /* 0x0064300401007387 */ /* 0x0005e40000100800 */
[----:B--2---:R-:W-:-:S02]  /*7160*/  MOV R4, R14 ;  /* 0x0000000e00047202 */ /* 0x004fc40000000f00 */
[----:B---3--:R-:W-:Y:S04]  /*7170*/  STL [R1+0x643c], R6 ;  /* 0x00643c0601007387 */ /* 0x008fe80000100800 */
[----:B------:R0:W-:Y:S04]  /*7180*/  STL [R1+0x6434], R4 ;  /* 0x0064340401007387 */ /* 0x0001e80000100800 */
[----:B----4-:R-:W-:Y:S01]  /*7190*/  STL [R1+0x6444], R12 ;  /* 0x0064440c01007387 */ /* 0x010fe20000100800 */
[----:B0-----:R-:W-:-:S05]  /*71a0*/  IMAD.MOV.U32 R4, RZ, RZ, R15 ;  /* 0x000000ffff047224 */ /* 0x001fca00078e000f */
[----:B------:R0:W-:Y:S02]  /*71b0*/  STL [R1+0x6438], R4 ;  /* 0x0064380401007387 */ /* 0x0001e40000100800 */
[----:B0-----:R-:W-:-:S05]  /*71c0*/  MOV R4, R7 ;  /* 0x0000000700047202 */ /* 0x001fca0000000f00 */
[----:B------:R0:W-:Y:S02]  /*71d0*/  STL [R1+0x6440], R4 ;  /* 0x0064400401007387 */ /* 0x0001e40000100800 */
[----:B0-----:R-:W-:-:S05]  /*71e0*/  IMAD.MOV.U32 R4, RZ, RZ, R13 ;  /* 0x000000ffff047224 */ /* 0x001fca00078e000d */
[----:B------:R5:W-:Y:S02]  /*71f0*/  STL [R1+0x6448], R4 ;  /* 0x0064480401007387 */ /* 0x000be40000100800 */
[----:B-----5:R-:W-:Y:S01]  /*7200*/  MOV R4, R2 ;  /* 0x0000000200047202 */ /* 0x020fe20000000f00 */
[----:B------:R-:W-:-:S04]  /*7210*/  HFMA2 R2, -RZ, RZ, 0, 9.5367431640625e-07 ;  /* 0x00000010ff027431 */ /* 0x000fc800000001ff */
[----:B------:R0:W-:Y:S02]  /*7220*/  STL [R1+0x644c], R4 ;  /* 0x00644c0401007387 */ /* 0x0001e40000100800 */
[----:B0-----:R-:W-:-:S05]  /*7230*/  IMAD.MOV.U32 R4, RZ, RZ, R3 ;  /* 0x000000ffff047224 */ /* 0x001fca00078e0003 */
[----:B------:R0:W-:Y:S02]  /*7240*/  STL [R1+0x6450], R4 ;  /* 0x0064500401007387 */ /* 0x0001e40000100800 */
.L_x_82:
[----:B-1----:R-:W-:-:S05]  /*7250*/  IMAD R3, R2, 0x2, R1 ;  /* 0x0000000202037824 */ /* 0x002fca00078e0201 */
[----:B0-----:R-:W2:Y:S01]  /*7260*/  LDL.64 R4, [R3+0x20] ;  /* 0x0000200003047983 */ /* 0x001ea20000100a00 */
[----:B------:R-:W-:-:S05]  /*7270*/  IADD3 R6, PT, PT, R2, 0x4, RZ ;  /* 0x0000000402067810 */ /* 0x000fca0007ffe0ff */
[----:B------:R-:W-:Y:S01]  /*7280*/  IMAD R7, R6, 0x2, R1 ;  /* 0x0000000206077824 */ /* 0x000fe200078e0201 */
[----:B--2---:R-:W-:Y:S01]  /*7290*/  MOV R6, R4 ;  /* 0x0000000400067202 */ /* 0x004fe20000000f00 */
[----:B------:R-:W-:-:S04]  /*72a0*/  IMAD.MOV.U32 R4, RZ, RZ, R5 ;  /* 0x000000ffff047224 */ /* 0x000fc800078e0005 */
[----:B------:R-:W-:Y:S04]  /*72b0*/  STL [R3+0x6434], R6 ;  /* 0x0064340603007387 */ /* 0x000fe80000100800 */
[----:B------:R0:W-:Y:S04]  /*72c0*/  STL [R3+0x6438], R4 ;  /* 0x0064380403007387 */ /* 0x0001e80000100800 */
[----:B------:R-:W0:Y:S01]  /*72d0*/  LDL.64 R12, [R7+0x20] ;  /* 0x00002000070c7983 */ /* 0x000e220000100a00 */
[----:B------:R-:W-:-:S05]  /*72e0*/  IADD3 R8, PT, PT, R2, 0x8, RZ ;  /* 0x0000000802087810 */ /* 0x000fca0007ffe0ff */
[----:B------:R-:W-:Y:S01]  /*72f0*/  IMAD R8, R8, 0x2, R1 ;  /* 0x0000000208087824 */ /* 0x000fe200078e0201 */
[----:B0-----:R-:W-:Y:S01]  /*7300*/  MOV R4, R13 ;  /* 0x0000000d00047202 */ /* 0x001fe20000000f00 */
        /* <DEDUP_REMOVED lines=8> */
[----:B------:R-:W0:Y:S01]  /*7390*/  LDL.64 R16, [R10+0x20] ;  /* 0x000020000a107983 */ /* 0x000e220000100a00 */
[----:B------:R-:W-:-:S05]  /*73a0*/  IADD3 R6, PT, PT, R2, 0x10, RZ ;  /* 0x0000001002067810 */ /* 0x000fca0007ffe0ff */
[----:B------:R-:W-:Y:S01]  /*73b0*/  IMAD R6, R6, 0x2, R1 ;  /* 0x0000000206067824 */ /* 0x000fe200078e0201 */
[----:B0-----:R-:W-:Y:S01]  /*73c0*/  MOV R3, R16 ;  /* 0x0000001000037202 */ /* 0x001fe20000000f00 */
        /* <DEDUP_REMOVED lines=122> */
[----:B------:R-:W2:Y:S01]  /*7b70*/  LDL.64 R14, [R5+0x20] ;  /* 0x00002000050e7983 */ /* 0x000ea20000100a00 */
[----:B------:R-:W-:-:S05]  /*7b80*/  VIADD R4, R2, 0x64 ;  /* 0x0000006402047836 */ /* 0x000fca0000000000 */
[----:B------:R-:W-:Y:S01]  /*7b90*/  LEA R12, R4, R1, 0x1 ;  /* 0x00000001040c7211 */ /* 0x000fe200078e08ff */
[----:B--2---:R-:W-:Y:S01]  /*7ba0*/  IMAD.MOV.U32 R4, RZ, RZ, R15 ;  /* 0x000000ffff047224 */ /* 0x004fe200078e000f */
[----:B------:R-:W-:Y:S04]  /*7bb0*/  STL [R5+0x6434], R14 ;  /* 0x0064340e05007387 */ /* 0x000fe80000100800 */
[----:B------:R1:W-:Y:S04]  /*7bc0*/  STL [R5+0x6438], R4 ;  /* 0x0064380405007387 */ /* 0x0003e80000100800 */
[----:B------:R-:W2:Y:S01]  /*7bd0*/  LDL.64 R6, [R12+0x20] ;  /* 0x000020000c067983 */ /* 0x000ea20000100a00 */
[----:B------:R-:W-:-:S05]  /*7be0*/  IADD3 R8, PT, PT, R2, 0x68, RZ ;  /* 0x0000006802087810 */ /* 0x000fca0007ffe0ff */
[----:B0-----:R-:W-:Y:S01]  /*7bf0*/  IMAD R3, R8, 0x2, R1 ;  /* 0x0000000208037824 */ /* 0x001fe200078e0201 */
[----:B--2---:R-:W-:Y:S01]  /*7c00*/  MOV R13, R6 ;  /* 0x00000006000d7202 */ /* 0x004fe20000000f00 */
[----:B-1----:R-:W-:-:S04]  /*7c10*/  IMAD.MOV.U32 R5, RZ, RZ, R7 ;  /* 0x000000ffff057224 */ /* 0x002fc800078e0007 */
[----:B------:R1:W-:Y:S04]  /*7c20*/  STL [R12+0x6434], R13 ;  /* 0x0064340d0c007387 */ /* 0x0003e80000100800 */
[----:B------:R1:W-:Y:S04]  /*7c30*/  STL [R12+0x6438], R5 ;  /* 0x006438050c007387 */ /* 0x0003e80000100800 */
[----:B------:R-:W2:Y:S01]  /*7c40*/  LDL.64 R6, [R3+0x20] ;  /* 0x0000200003067983 */ /* 0x000ea20000100a00 */
[----:B------:R-:W-:-:S05]  /*7c50*/  VIADD R2, R2, 0x6c ;  /* 0x0000006c02027836 */ /* 0x000fca0000000000 */
[----:B------:R-:W-:Y:S02]  /*7c60*/  ISETP.NE.AND P0, PT, R2, 0x9c4, PT ;  /* 0x000009c40200780c */ /* 0x000fe40003f05270 */
[----:B--2---:R-:W-:Y:S01]  /*7c70*/  MOV R4, R7 ;  /* 0x0000000700047202 */ /* 0x004fe20000000f00 */
[----:B------:R1:W-:Y:S04]  /*7c80*/  STL [R3+0x6434], R6 ;  /* 0x0064340603007387 */ /* 0x0003e80000100800 */
[----:B------:R1:W-:Y:S06]  /*7c90*/  STL [R3+0x6438], R4 ;  /* 0x0064380403007387 */ /* 0x0003ec0000100800 */
[----:B------:R-:W-:Y:S05]  /*7ca0*/  @P0 BRA `(.L_x_82) ;  /* 0xfffffff400680947 */ /* 0x000fea000383ffff */
.L_x_81:
[----:B------:R-:W-:Y:S05]  /*7cb0*/  BSYNC.RECONVERGENT B0 ;  /* 0x0000000000007941 */ /* 0x000fea0003800200 */
.L_x_80:
[----:B-1----:R-:W2:Y:S04]  /*7cc0*/  LDL.64 R4, [R1+0x77c0] ;  /* 0x0077c00001047983 */ /* 0x002ea80000100a00 */
[----:B------:R-:W3:Y:S01]  /*7cd0*/  LDL R2, [R1+0x6360] ;  /* 0x0063600001027983 */ /* 0x000ee20000100800 */
[----:B--2---:R-:W-:Y:S02]  /*7ce0*/  IADD3 R6, P0, PT, R4, 0x1, RZ ;  /* 0x0000000104067810 */ /* 0x004fe40007f1e0ff */
[----:B---3--:R-:W-:-:S03]  /*7cf0*/  IADD3 R4, PT, PT, R2, 0x1, RZ ;  /* 0x0000000102047810 */ /* 0x008fc60007ffe0ff */
[----:B------:R-:W-:Y:S01]  /*7d00*/  IMAD.X R7, RZ, RZ, R5, P0 ;  /* 0x000000ffff077224 */ /* 0x000fe200000e0605 */
[----:B------:R-:W-:Y:S01]  /*7d10*/  PRMT R2, RZ, 0x7610, R2 ;  /* 0x00007610ff027816 */ /* 0x000fe20000000002 */
[----:B------:R2:W-:Y:S04]  /*7d20*/  STL [R1+0x6360], R4 ;  /* 0x0063600401007387 */ /* 0x0005e80000100800 */
[----:B------:R2:W-:Y:S01]  /*7d30*/  STL.64 [R1+0x77c0], R6 ;  /* 0x0077c00601007387 */ /* 0x0005e20000100a00 */
[----:B------:R-:W-:Y:S05]  /*7d40*/  BRA `(.L_x_83) ;  /* 0x0000000000247947 */ /* 0x000fea0003800000 */
.L_x_35:
[----:B------:R-:W2:Y:S01]  /*7d50*/  LDL R7, [R1+0x6430] ;  /* 0x0064300001077983 */ /* 0x000ea20000100800 */
[----:B------:R-:W1:Y:S03]  /*7d60*/  LDC.64 R4, c[0x0][0x390] ;  /* 0x0000e400ff047b82 */ /* 0x000e660000000a00 */
[----:B------:R-:W3:Y:S01]  /*7d70*/  LDL R3, [R1+0x77c0] ;  /* 0x0077c00001037983 */ /* 0x000ee20000100800 */
[C---:B------:R-:W-:Y:S02]  /*7d80*/  SHF.L.U32 R2, R0.reuse, 0x1, RZ ;  /* 0x0000000100027819 */ /* 0x040fe400000006ff */
[----:B------:R-:W-:-:S03]  /*7d90*/  IADD3 R0, PT, PT, R0, R11, RZ ;  /* 0x0000000b00007210 */ /* 0x000fc60007ffe0ff */
[----:B-1----:R-:W-:-:S04]  /*7da0*/  IMAD.WIDE R4, R2, 0x4, R4 ;  /* 0x0000000402047825 */ /* 0x002fc800078e0204 */
[----:B------:R-:W-:Y:S01]  /*7db0*/  IMAD.MOV.U32 R2, RZ, RZ, 0x1 ;  /* 0x00000001ff027424 */ /* 0x000fe200078e00ff */
[----:B--2---:R1:W-:Y:S04]  /*7dc0*/  STG.E desc[UR6][R4.64], R7 ;  /* 0x0000000704007986 */ /* 0x0043e8000c101906 */
[----:B---3--:R1:W-:Y:S02]  /*7dd0*/  STG.E desc[UR6][R4.64+0x4], R3 ;  /* 0x0000040304007986 */ /* 0x0083e4000c101906 */
.L_x_83:
[----:B------:R-:W-:Y:S05]  /*7de0*/  BSYNC.RECONVERGENT B2 ;  /* 0x0000000000027941 */ /* 0x000fea0003800200 */
.L_x_31:
[----:B------:R-:W3:Y:S02]  /*7df0*/  LDCU UR4, c[0x0][0x380] ;  /* 0x00007000ff0477ac */ /* 0x000ee40008000800 */
[----:B---3--:R-:W-:-:S13]  /*7e00*/  ISETP.GE.AND P0, PT, R0, UR4, PT ;  /* 0x0000000400007c0c */ /* 0x008fda000bf06270 */
[----:B------:R-:W-:Y:S05]  /*7e10*/  @!P0 BRA `(.L_x_84) ;  /* 0xffffff8000b08947 */ /* 0x000fea000383ffff */
[----:B------:R-:W-:Y:S05]  /*7e20*/  EXIT ;  /* 0x000000000000794d */ /* 0x000fea0003800000 */
.L_x_85:
[----:B------:R-:W-:-:S00]  /*7e30*/  BRA `(.L_x_85) ;  /* 0xfffffffc00fc7947 */ /* 0x000fc0000383ffff */
[----:B------:R-:W-:-:S00]  /*7e40*/  NOP ;  /* 0x0000000000007918 */ /* 0x000fc00000000000 */
        /* <DEDUP_REMOVED lines=11> */
.L_x_86:


//--------------------- .nv.shared.reserved.0     --------------------------
	.section	.nv.shared.reserved.0,"aw",@nobits
	.weak		__nv_reservedSMEM_offset_0_alias
	.size		__nv_reservedSMEM_offset_0_alias, 0, 64
	.other		__nv_reservedSMEM_offset_0_alias,@"STO_CUDA_RESERVED_SHARED STV_DEFAULT"
__nv_reservedSMEM_offset_0_alias:
	.zero		0
	.zero		64


//--------------------- .nv.constant0._Z13stepping_mainiiPiS_ --------------------------
	.section	.nv.constant0._Z13stepping_mainiiPiS_,"a",@progbits
	.sectionflags	@""
	.align	4
.nv.constant0._Z13stepping_mainiiPiS_:
	.zero		920


//--------------------- SYMBOLS --------------------------

	.type		.nv.reservedSmem.offset0,@object
	.size		.nv.reservedSmem.offset0,0x4
